	.headerflags	@"EF_CUDA_TEXMODE_UNIFIED EF_CUDA_64BIT_ADDRESS EF_CUDA_ACCELERATORS EF_CUDA_SM90 EF_CUDA_VIRTUAL_SM(EF_CUDA_SM90)"
	.elftype	@"ET_EXEC"


//--------------------- .nv.info                  --------------------------
	.section	.nv.info,"",@"SHT_CUDA_INFO"
	.align	4


	//----- nvinfo : EIATTR_REGCOUNT
	.align		4
        /*0000*/ 	.byte	0x04, 0x2f
        /*0002*/ 	.short	(.L_1 - .L_0)
	.align		4
.L_0:
        /*0004*/ 	.word	index@(triton_mm)
        /*0008*/ 	.word	0x000000a8


	//----- nvinfo : EIATTR_MIN_STACK_SIZE
	.align		4
.L_1:
        /*000c*/ 	.byte	0x04, 0x12
        /*000e*/ 	.short	(.L_3 - .L_2)
	.align		4
.L_2:
        /*0010*/ 	.word	index@(triton_mm)
        /*0014*/ 	.word	0x00000000


	//----- nvinfo : EIATTR_FRAME_SIZE
	.align		4
.L_3:
        /*0018*/ 	.byte	0x04, 0x11
        /*001a*/ 	.short	(.L_5 - .L_4)
	.align		4
.L_4:
        /*001c*/ 	.word	index@(triton_mm)
        /*0020*/ 	.word	0x00000000


	//----- nvinfo : EIATTR_MIN_STACK_SIZE
	.align		4
.L_5:
        /*0024*/ 	.byte	0x04, 0x12
        /*0026*/ 	.short	(.L_7 - .L_6)
	.align		4
.L_6:
        /*0028*/ 	.word	index@(triton_mm)
        /*002c*/ 	.word	0x00000000
.L_7:


//--------------------- .nv.info.triton_mm        --------------------------
	.section	.nv.info.triton_mm,"",@"SHT_CUDA_INFO"
	.sectionflags	@""
	.align	4


	//----- nvinfo : EIATTR_CUDA_API_VERSION
	.align		4
        /*0000*/ 	.byte	0x04, 0x37
        /*0002*/ 	.short	(.L_9 - .L_8)
.L_8:
        /*0004*/ 	.word	0x0000007c


	//----- nvinfo : EIATTR_KPARAM_INFO
	.align		4
.L_9:
        /*0008*/ 	.byte	0x04, 0x17
        /*000a*/ 	.short	(.L_11 - .L_10)
.L_10:
        /*000c*/ 	.word	0x00000000
        /*0010*/ 	.short	0x0002
        /*0012*/ 	.short	0x0010
        /*0014*/ 	.byte	0x00, 0xf0, 0x21, 0x00


	//----- nvinfo : EIATTR_KPARAM_INFO
	.align		4
.L_11:
        /*0018*/ 	.byte	0x04, 0x17
        /*001a*/ 	.short	(.L_13 - .L_12)
.L_12:
        /*001c*/ 	.word	0x00000000
        /*0020*/ 	.short	0x0001
        /*0022*/ 	.short	0x0008
        /*0024*/ 	.byte	0x00, 0xf0, 0x21, 0x00


	//----- nvinfo : EIATTR_KPARAM_INFO
	.align		4
.L_13:
        /*0028*/ 	.byte	0x04, 0x17
        /*002a*/ 	.short	(.L_15 - .L_14)
.L_14:
        /*002c*/ 	.word	0x00000000
        /*0030*/ 	.short	0x0000
        /*0032*/ 	.short	0x0000
        /*0034*/ 	.byte	0x00, 0xf0, 0x21, 0x00


	//----- nvinfo : EIATTR_SPARSE_MMA_MASK
	.align		4
.L_15:
        /*0038*/ 	.byte	0x03, 0x50
        /*003a*/ 	.short	0x0000


	//----- nvinfo : EIATTR_MAXREG_COUNT
	.align		4
        /*003c*/ 	.byte	0x03, 0x1b
        /*003e*/ 	.short	0x00ff


	//----- nvinfo : EIATTR_COOP_GROUP_MASK_REGIDS
	.align		4
        /*0040*/ 	.byte	0x04, 0x29
        /*0042*/ 	.short	(.L_17 - .L_16)


	//   ....[0]....
.L_16:
        /*0044*/ 	.word	0xffffffff


	//----- nvinfo : EIATTR_COOP_GROUP_INSTR_OFFSETS
	.align		4
.L_17:
        /*0048*/ 	.byte	0x04, 0x28
        /*004a*/ 	.short	(.L_19 - .L_18)


	//   ....[0]....
.L_18:
        /*004c*/ 	.word	0x00000ef0


	//----- nvinfo : EIATTR_EXIT_INSTR_OFFSETS
	.align		4
.L_19:
        /*0050*/ 	.byte	0x04, 0x1c
        /*0052*/ 	.short	(.L_21 - .L_20)


	//   ....[0]....
.L_20:
        /*0054*/ 	.word	0x000023b0


	//   ....[1]....
        /*0058*/ 	.word	0x00002400


	//----- nvinfo : EIATTR_MAX_THREADS
	.align		4
.L_21:
        /*005c*/ 	.byte	0x04, 0x05
        /*005e*/ 	.short	(.L_23 - .L_22)
.L_22:
        /*0060*/ 	.word	0x00000080
        /*0064*/ 	.word	0x00000001
        /*0068*/ 	.word	0x00000001


	//----- nvinfo : EIATTR_CBANK_PARAM_SIZE
	.align		4
.L_23:
        /*006c*/ 	.byte	0x03, 0x19
        /*006e*/ 	.short	0x0018


	//----- nvinfo : EIATTR_PARAM_CBANK
	.align		4
        /*0070*/ 	.byte	0x04, 0x0a
        /*0072*/ 	.short	(.L_25 - .L_24)
	.align		4
.L_24:
        /*0074*/ 	.word	index@(.nv.constant0.triton_mm)
        /*0078*/ 	.short	0x0210
        /*007a*/ 	.short	0x0018


	//----- nvinfo : EIATTR_SW_WAR
	.align		4
.L_25:
        /*007c*/ 	.byte	0x04, 0x36
        /*007e*/ 	.short	(.L_27 - .L_26)
.L_26:
        /*0080*/ 	.word	0x00000008
.L_27:


//--------------------- .nv.callgraph             --------------------------
	.section	.nv.callgraph,"",@"SHT_CUDA_CALLGRAPH"
	.align	4
	.sectionentsize	8
	.align		4
        /*0000*/ 	.word	0x00000000
	.align		4
        /*0004*/ 	.word	0xffffffff
	.align		4
        /*0008*/ 	.word	0x00000000
	.align		4
        /*000c*/ 	.word	0xfffffffe
	.align		4
        /*0010*/ 	.word	0x00000000
	.align		4
        /*0014*/ 	.word	0xfffffffd
	.align		4
        /*0018*/ 	.word	0x00000000
	.align		4
        /*001c*/ 	.word	0xfffffffc


//--------------------- .text.triton_mm           --------------------------
	.section	.text.triton_mm,"ax",@progbits
	.sectionflags	@"SHF_BARRIERS=1"
	.align	128
        .global         triton_mm
        .type           triton_mm,@function
        .size           triton_mm,(.L_x_2 - triton_mm)
        .other          triton_mm,@"STO_CUDA_ENTRY STV_DEFAULT"
triton_mm:
.text.triton_mm:
[----:B------:R-:W1:Y:S01]  /*0000*/  LDC R1, c[0x0][0x28] ;  /* 0x00000a00ff017b82 */ /* 0x000e620000000800 */
[----:B------:R-:W2:Y:S01]  /*0010*/  S2R R9, SR_CTAID.X ;  /* 0x0000000000097919 */ /* 0x000ea20000002500 */
[----:B------:R-:W-:-:S06]  /*0020*/  IMAD.MOV.U32 R5, RZ, RZ, -0x8 ;  /* 0xfffffff8ff057424 */ /* 0x000fcc00078e00ff */
[----:B------:R-:W3:Y:S01]  /*0030*/  S2UR UR18, SR_CgaCtaId ;  /* 0x00000000001279c3 */ /* 0x000ee20000008800 */
[----:B------:R-:W-:Y:S01]  /*0040*/  UMOV UR4, 0x400 ;  /* 0x0000040000047882 */ /* 0x000fe20000000000 */
[----:B------:R-:W4:Y:S01]  /*0050*/  S2R R18, SR_TID.X ;  /* 0x0000000000127919 */ /* 0x000f220000002100 */
[----:B------:R-:W-:Y:S01]  /*0060*/  ULDC.64 UR22, c[0x0][0x208] ;  /* 0x0000820000167ab9 */ /* 0x000fe20000000a00 */
[----:B------:R-:W-:Y:S01]  /*0070*/  IMAD.MOV.U32 R160, RZ, RZ, -0x20 ;  /* 0xffffffe0ffa07424 */ /* 0x000fe200078e00ff */
[----:B------:R-:W-:Y:S02]  /*0080*/  CS2R R88, SRZ ;  /* 0x0000000000587805 */ /* 0x000fe4000001ff00 */
[----:B------:R-:W-:Y:S02]  /*0090*/  CS2R R90, SRZ ;  /* 0x00000000005a7805 */ /* 0x000fe4000001ff00 */
[----:B------:R-:W-:Y:S01]  /*00a0*/  CS2R R92, SRZ ;  /* 0x00000000005c7805 */ /* 0x000fe2000001ff00 */
[----:B------:R-:W5:Y:S01]  /*00b0*/  LDC.64 R26, c[0x0][0x210] ;  /* 0x00008400ff1a7b82 */ /* 0x000f620000000a00 */
[----:B------:R-:W-:-:S02]  /*00c0*/  CS2R R94, SRZ ;  /* 0x00000000005e7805 */ /* 0x000fc4000001ff00 */
[----:B------:R-:W-:Y:S02]  /*00d0*/  CS2R R96, SRZ ;  /* 0x0000000000607805 */ /* 0x000fe4000001ff00 */
[----:B------:R-:W-:Y:S02]  /*00e0*/  CS2R R98, SRZ ;  /* 0x0000000000627805 */ /* 0x000fe4000001ff00 */
[----:B------:R-:W-:Y:S02]  /*00f0*/  CS2R R100, SRZ ;  /* 0x0000000000647805 */ /* 0x000fe4000001ff00 */
        /* <DEDUP_REMOVED lines=11> */
[----:B---3--:R-:W-:Y:S01]  /*01b0*/  UPRMT UR18, UR18, 0x654, UR4 ;  /* 0x0000065412127896 */ /* 0x008fe20008000004 */
[----:B------:R-:W-:-:S02]  /*01c0*/  CS2R R122, SRZ ;  /* 0x00000000007a7805 */ /* 0x000fc4000001ff00 */
[----:B------:R-:W-:Y:S02]  /*01d0*/  CS2R R124, SRZ ;  /* 0x00000000007c7805 */ /* 0x000fe4000001ff00 */
[----:B------:R-:W-:Y:S02]  /*01e0*/  CS2R R126, SRZ ;  /* 0x00000000007e7805 */ /* 0x000fe4000001ff00 */
[----:B------:R-:W-:Y:S02]  /*01f0*/  CS2R R128, SRZ ;  /* 0x0000000000807805 */ /* 0x000fe4000001ff00 */
[----:B------:R-:W-:Y:S01]  /*0200*/  CS2R R130, SRZ ;  /* 0x0000000000827805 */ /* 0x000fe2000001ff00 */
[----:B--2---:R-:W-:Y:S01]  /*0210*/  IMAD.HI R0, R9, 0x2aaaaaab, RZ ;  /* 0x2aaaaaab09007827 */ /* 0x004fe200078e02ff */
[----:B------:R-:W-:Y:S02]  /*0220*/  CS2R R132, SRZ ;  /* 0x0000000000847805 */ /* 0x000fe4000001ff00 */
[----:B------:R-:W-:-:S02]  /*0230*/  CS2R R134, SRZ ;  /* 0x0000000000867805 */ /* 0x000fc4000001ff00 */
[----:B------:R-:W-:Y:S02]  /*0240*/  CS2R R136, SRZ ;  /* 0x0000000000887805 */ /* 0x000fe4000001ff00 */
[----:B----4-:R-:W-:Y:S02]  /*0250*/  SHF.R.U32.HI R159, RZ, 0x5, R18 ;  /* 0x00000005ff9f7819 */ /* 0x010fe40000011612 */
[----:B------:R-:W-:Y:S02]  /*0260*/  CS2R R138, SRZ ;  /* 0x00000000008a7805 */ /* 0x000fe4000001ff00 */
[----:B------:R-:W-:Y:S02]  /*0270*/  SHF.R.U32.HI R3, RZ, 0x1f, R0 ;  /* 0x0000001fff037819 */ /* 0x000fe40000011600 */
[----:B------:R-:W-:Y:S02]  /*0280*/  CS2R R140, SRZ ;  /* 0x00000000008c7805 */ /* 0x000fe4000001ff00 */
[----:B------:R-:W-:-:S02]  /*0290*/  CS2R R142, SRZ ;  /* 0x00000000008e7805 */ /* 0x000fc4000001ff00 */
[----:B------:R-:W-:Y:S02]  /*02a0*/  CS2R R144, SRZ ;  /* 0x0000000000907805 */ /* 0x000fe4000001ff00 */
[----:B------:R-:W-:Y:S02]  /*02b0*/  LEA.HI.SX32 R4, R0, R3, 0x1b ;  /* 0x0000000300047211 */ /* 0x000fe400078fdaff */
[----:B------:R-:W-:Y:S02]  /*02c0*/  CS2R R146, SRZ ;  /* 0x0000000000927805 */ /* 0x000fe4000001ff00 */
[----:B------:R-:W-:Y:S02]  /*02d0*/  CS2R R148, SRZ ;  /* 0x0000000000947805 */ /* 0x000fe4000001ff00 */
[----:B------:R-:W-:Y:S02]  /*02e0*/  CS2R R150, SRZ ;  /* 0x0000000000967805 */ /* 0x000fe4000001ff00 */
[----:B------:R-:W-:Y:S01]  /*02f0*/  CS2R R42, SRZ ;  /* 0x00000000002a7805 */ /* 0x000fe2000001ff00 */
[C---:B------:R-:W-:Y:S01]  /*0300*/  IMAD R0, R4.reuse, R5, 0x20 ;  /* 0x0000002004007424 */ /* 0x040fe200078e0205 */
[----:B------:R-:W-:Y:S01]  /*0310*/  CS2R R44, SRZ ;  /* 0x00000000002c7805 */ /* 0x000fe2000001ff00 */
[----:B------:R-:W-:Y:S01]  /*0320*/  IMAD R7, R4, -0xc0, R9 ;  /* 0xffffff4004077824 */ /* 0x000fe200078e0209 */
[----:B------:R-:W-:-:S02]  /*0330*/  CS2R R46, SRZ ;  /* 0x00000000002e7805 */ /* 0x000fc4000001ff00 */
[----:B------:R-:W-:Y:S02]  /*0340*/  CS2R R48, SRZ ;  /* 0x0000000000307805 */ /* 0x000fe4000001ff00 */
[----:B------:R-:W-:Y:S02]  /*0350*/  VIMNMX R0, R0, 0x8, PT ;  /* 0x0000000800007848 */ /* 0x000fe40003fe0100 */
[----:B------:R-:W-:Y:S02]  /*0360*/  CS2R R50, SRZ ;  /* 0x0000000000327805 */ /* 0x000fe4000001ff00 */
[----:B------:R-:W-:Y:S02]  /*0370*/  IABS R8, R7 ;  /* 0x0000000700087213 */ /* 0x000fe40000000000 */
[----:B------:R-:W-:Y:S02]  /*0380*/  CS2R R52, SRZ ;  /* 0x0000000000347805 */ /* 0x000fe4000001ff00 */
[----:B------:R-:W-:-:S02]  /*0390*/  IABS R6, R0 ;  /* 0x0000000000067213 */ /* 0x000fc40000000000 */
[----:B------:R-:W-:Y:S02]  /*03a0*/  CS2R R54, SRZ ;  /* 0x0000000000367805 */ /* 0x000fe4000001ff00 */
[-C--:B------:R-:W-:Y:S02]  /*03b0*/  IABS R10, R0.reuse ;  /* 0x00000000000a7213 */ /* 0x080fe40000000000 */
[----:B------:R-:W-:Y:S01]  /*03c0*/  CS2R R56, SRZ ;  /* 0x0000000000387805 */ /* 0x000fe2000001ff00 */
[----:B------:R-:W2:Y:S01]  /*03d0*/  I2F.RP R5, R6 ;  /* 0x0000000600057306 */ /* 0x000ea20000209400 */
[----:B------:R-:W-:Y:S02]  /*03e0*/  LOP3.LUT R7, R7, R0, RZ, 0x3c, !PT ;  /* 0x0000000007077212 */ /* 0x000fe400078e3cff */
[----:B------:R-:W-:Y:S02]  /*03f0*/  CS2R R58, SRZ ;  /* 0x00000000003a7805 */ /* 0x000fe4000001ff00 */
[----:B------:R-:W-:-:S02]  /*0400*/  CS2R R60, SRZ ;  /* 0x00000000003c7805 */ /* 0x000fc4000001ff00 */
[----:B------:R-:W-:Y:S02]  /*0410*/  CS2R R62, SRZ ;  /* 0x00000000003e7805 */ /* 0x000fe4000001ff00 */
[----:B------:R-:W-:Y:S02]  /*0420*/  ISETP.GE.AND P3, PT, R7, RZ, PT ;  /* 0x000000ff0700720c */ /* 0x000fe40003f66270 */
[----:B------:R-:W-:Y:S02]  /*0430*/  CS2R R64, SRZ ;  /* 0x0000000000407805 */ /* 0x000fe4000001ff00 */
[----:B------:R-:W-:Y:S02]  /*0440*/  SHF.R.U32.HI R7, RZ, 0x2, R18 ;  /* 0x00000002ff077819 */ /* 0x000fe40000011612 */
[----:B------:R-:W-:Y:S02]  /*0450*/  CS2R R66, SRZ ;  /* 0x0000000000427805 */ /* 0x000fe4000001ff00 */
[----:B------:R-:W-:-:S02]  /*0460*/  CS2R R68, SRZ ;  /* 0x0000000000447805 */ /* 0x000fc4000001ff00 */
[----:B------:R-:W-:Y:S02]  /*0470*/  CS2R R70, SRZ ;  /* 0x0000000000467805 */ /* 0x000fe4000001ff00 */
[----:B------:R-:W-:Y:S02]  /*0480*/  SGXT.U32 R7, R7, 0x5 ;  /* 0x000000050707781a */ /* 0x000fe40000000000 */
[----:B------:R-:W-:Y:S02]  /*0490*/  CS2R R72, SRZ ;  /* 0x0000000000487805 */ /* 0x000fe4000001ff00 */
[----:B------:R-:W-:Y:S02]  /*04a0*/  CS2R R74, SRZ ;  /* 0x00000000004a7805 */ /* 0x000fe4000001ff00 */
[----:B------:R-:W-:Y:S01]  /*04b0*/  CS2R R76, SRZ ;  /* 0x00000000004c7805 */ /* 0x000fe2000001ff00 */
[----:B--2---:R-:W2:Y:S01]  /*04c0*/  MUFU.RCP R5, R5 ;  /* 0x0000000500057308 */ /* 0x004ea20000001000 */
[----:B------:R-:W-:-:S02]  /*04d0*/  CS2R R78, SRZ ;  /* 0x00000000004e7805 */ /* 0x000fc4000001ff00 */
[----:B------:R-:W-:Y:S02]  /*04e0*/  CS2R R80, SRZ ;  /* 0x0000000000507805 */ /* 0x000fe4000001ff00 */
[----:B------:R-:W-:Y:S02]  /*04f0*/  CS2R R82, SRZ ;  /* 0x0000000000527805 */ /* 0x000fe4000001ff00 */
[----:B------:R-:W-:Y:S02]  /*0500*/  CS2R R84, SRZ ;  /* 0x0000000000547805 */ /* 0x000fe4000001ff00 */
[----:B------:R-:W-:Y:S02]  /*0510*/  LOP3.LUT R159, R159, 0x7fffffc, RZ, 0xc0, !PT ;  /* 0x07fffffc9f9f7812 */ /* 0x000fe400078ec0ff */
[----:B------:R-:W-:Y:S01]  /*0520*/  CS2R R86, SRZ ;  /* 0x0000000000567805 */ /* 0x000fe2000001ff00 */
[----:B------:R-:W-:Y:S01]  /*0530*/  UMOV UR19, 0x1 ;  /* 0x0000000100137882 */ /* 0x000fe20000000000 */
[----:B------:R-:W-:Y:S01]  /*0540*/  UMOV UR20, 0xffffffff ;  /* 0xffffffff00147882 */ /* 0x000fe20000000000 */
[----:B------:R-:W-:Y:S01]  /*0550*/  UMOV UR4, URZ ;  /* 0x0000003f00047c82 */ /* 0x000fe20008000000 */
[----:B------:R-:W-:Y:S01]  /*0560*/  UMOV UR5, URZ ;  /* 0x0000003f00057c82 */ /* 0x000fe20008000000 */
[----:B--2---:R-:W-:-:S04]  /*0570*/  VIADD R2, R5, 0xffffffe ;  /* 0x0ffffffe05027836 */ /* 0x004fc80000000000 */
[----:B------:R2:W3:Y:S02]  /*0580*/  F2I.FTZ.U32.TRUNC.NTZ R3, R2 ;  /* 0x0000000200037305 */ /* 0x0004e4000021f000 */
[----:B--2---:R-:W-:Y:S02]  /*0590*/  IMAD.MOV.U32 R2, RZ, RZ, RZ ;  /* 0x000000ffff027224 */ /* 0x004fe400078e00ff */
[----:B---3--:R-:W-:-:S04]  /*05a0*/  IMAD.MOV R11, RZ, RZ, -R3 ;  /* 0x000000ffff0b7224 */ /* 0x008fc800078e0a03 */
[----:B------:R-:W-:-:S04]  /*05b0*/  IMAD R11, R11, R6, RZ ;  /* 0x000000060b0b7224 */ /* 0x000fc800078e02ff */
[----:B------:R-:W-:-:S04]  /*05c0*/  IMAD.HI.U32 R3, R3, R11, R2 ;  /* 0x0000000b03037227 */ /* 0x000fc800078e0002 */
[----:B------:R-:W-:Y:S02]  /*05d0*/  IMAD.MOV R11, RZ, RZ, -R10 ;  /* 0x000000ffff0b7224 */ /* 0x000fe400078e0a0a */
[----:B------:R-:W-:-:S04]  /*05e0*/  IMAD.HI.U32 R2, R3, R8, RZ ;  /* 0x0000000803027227 */ /* 0x000fc800078e00ff */
[----:B------:R-:W-:Y:S01]  /*05f0*/  IMAD R5, R2, R11, R8 ;  /* 0x0000000b02057224 */ /* 0x000fe200078e0208 */
[----:B------:R-:W-:-:S04]  /*0600*/  IABS R8, R9 ;  /* 0x0000000900087213 */ /* 0x000fc80000000000 */
[----:B------:R-:W-:Y:S01]  /*0610*/  ISETP.GT.U32.AND P2, PT, R6, R5, PT ;  /* 0x000000050600720c */ /* 0x000fe20003f44070 */
[----:B------:R-:W-:-:S04]  /*0620*/  IMAD.HI.U32 R3, R3, R8, RZ ;  /* 0x0000000803037227 */ /* 0x000fc800078e00ff */
[----:B------:R-:W-:-:S05]  /*0630*/  IMAD R3, R3, R11, R8 ;  /* 0x0000000b03037224 */ /* 0x000fca00078e0208 */
[----:B------:R-:W-:-:S03]  /*0640*/  ISETP.GT.U32.AND P1, PT, R6, R3, PT ;  /* 0x000000030600720c */ /* 0x000fc60003f24070 */
[----:B------:R-:W-:Y:S02]  /*0650*/  @!P2 IMAD.IADD R5, R5, 0x1, -R6 ;  /* 0x000000010505a824 */ /* 0x000fe400078e0a06 */
[----:B------:R-:W-:Y:S01]  /*0660*/  @!P2 VIADD R2, R2, 0x1 ;  /* 0x000000010202a836 */ /* 0x000fe20000000000 */
[----:B------:R-:W-:Y:S02]  /*0670*/  ISETP.GE.AND P2, PT, R9, RZ, PT ;  /* 0x000000ff0900720c */ /* 0x000fe40003f46270 */
[----:B------:R-:W-:-:S05]  /*0680*/  ISETP.GE.U32.AND P0, PT, R5, R6, PT ;  /* 0x000000060500720c */ /* 0x000fca0003f06070 */
[----:B------:R-:W-:-:S05]  /*0690*/  @!P1 IMAD.IADD R3, R3, 0x1, -R6 ;  /* 0x0000000103039824 */ /* 0x000fca00078e0a06 */
[----:B------:R-:W-:-:S03]  /*06a0*/  ISETP.GT.U32.AND P1, PT, R6, R3, PT ;  /* 0x000000030600720c */ /* 0x000fc60003f24070 */
[----:B------:R-:W-:Y:S01]  /*06b0*/  @P0 VIADD R2, R2, 0x1 ;  /* 0x0000000102020836 */ /* 0x000fe20000000000 */
[----:B------:R-:W-:-:S03]  /*06c0*/  ISETP.NE.AND P0, PT, R0, RZ, PT ;  /* 0x000000ff0000720c */ /* 0x000fc60003f05270 */
[----:B------:R-:W-:Y:S01]  /*06d0*/  IMAD.MOV.U32 R5, RZ, RZ, R2 ;  /* 0x000000ffff057224 */ /* 0x000fe200078e0002 */
[----:B------:R-:W-:-:S03]  /*06e0*/  LOP3.LUT R2, RZ, R0, RZ, 0x33, !PT ;  /* 0x00000000ff027212 */ /* 0x000fc600078e33ff */
[----:B------:R-:W-:Y:S02]  /*06f0*/  @!P3 IMAD.MOV R5, RZ, RZ, -R5 ;  /* 0x000000ffff05b224 */ /* 0x000fe400078e0a05 */
[----:B------:R-:W-:-:S03]  /*0700*/  @!P1 IMAD.IADD R3, R3, 0x1, -R6 ;  /* 0x0000000103039824 */ /* 0x000fc600078e0a06 */
[----:B------:R-:W-:Y:S01]  /*0710*/  SEL R0, R2, R5, !P0 ;  /* 0x0000000502007207 */ /* 0x000fe20004000000 */
[----:B------:R-:W-:-:S04]  /*0720*/  @!P2 IMAD.MOV R3, RZ, RZ, -R3 ;  /* 0x000000ffff03a224 */ /* 0x000fc800078e0a03 */
[----:B------:R-:W-:Y:S01]  /*0730*/  IMAD.SHL.U32 R0, R0, 0x80, RZ ;  /* 0x0000008000007824 */ /* 0x000fe200078e00ff */
[----:B------:R-:W-:-:S04]  /*0740*/  SEL R3, R2, R3, !P0 ;  /* 0x0000000302037207 */ /* 0x000fc80004000000 */
[----:B------:R-:W-:Y:S02]  /*0750*/  LOP3.LUT R6, R0, 0x20, R7, 0xfe, !PT ;  /* 0x0000002000067812 */ /* 0x000fe400078efe07 */
[----:B------:R-:W-:Y:S02]  /*0760*/  LOP3.LUT R8, R0, 0x40, R7, 0xfe, !PT ;  /* 0x0000004000087812 */ /* 0x000fe400078efe07 */
[----:B------:R-:W-:Y:S01]  /*0770*/  LOP3.LUT R5, R0, R7, RZ, 0xfc, !PT ;  /* 0x0000000700057212 */ /* 0x000fe200078efcff */
[----:B------:R-:W-:Y:S01]  /*0780*/  IMAD.HI R11, R6, 0x2aaaaaab, RZ ;  /* 0x2aaaaaab060b7827 */ /* 0x000fe200078e02ff */
[----:B------:R-:W-:-:S03]  /*0790*/  LOP3.LUT R12, R0, 0x60, R7, 0xfe, !PT ;  /* 0x00000060000c7812 */ /* 0x000fc600078efe07 */
[----:B------:R-:W-:Y:S01]  /*07a0*/  IMAD.HI R13, R8, 0x2aaaaaab, RZ ;  /* 0x2aaaaaab080d7827 */ /* 0x000fe200078e02ff */
[----:B------:R-:W-:-:S03]  /*07b0*/  SHF.R.U32.HI R2, RZ, 0x1f, R11 ;  /* 0x0000001fff027819 */ /* 0x000fc6000001160b */
[----:B------:R-:W-:Y:S01]  /*07c0*/  IMAD.HI R9, R5, 0x2aaaaaab, RZ ;  /* 0x2aaaaaab05097827 */ /* 0x000fe200078e02ff */
[----:B------:R-:W-:Y:S02]  /*07d0*/  SHF.R.U32.HI R14, RZ, 0x1f, R13 ;  /* 0x0000001fff0e7819 */ /* 0x000fe4000001160d */
[----:B------:R-:W-:Y:S01]  /*07e0*/  LEA.HI R11, R11, R2, RZ, 0x17 ;  /* 0x000000020b0b7211 */ /* 0x000fe200078fb8ff */
[----:B------:R-:W-:Y:S01]  /*07f0*/  IMAD R2, R4, 0x8, R3 ;  /* 0x0000000804027824 */ /* 0x000fe200078e0203 */
[----:B------:R-:W-:Y:S01]  /*0800*/  LEA.HI R13, R13, R14, RZ, 0x17 ;  /* 0x0000000e0d0d7211 */ /* 0x000fe200078fb8ff */
[----:B------:R-:W-:Y:S01]  /*0810*/  IMAD.HI R15, R12, 0x2aaaaaab, RZ ;  /* 0x2aaaaaab0c0f7827 */ /* 0x000fe200078e02ff */
[----:B------:R-:W-:Y:S02]  /*0820*/  SHF.R.U32.HI R10, RZ, 0x1f, R9 ;  /* 0x0000001fff0a7819 */ /* 0x000fe40000011609 */
[----:B------:R-:W-:Y:S01]  /*0830*/  LOP3.LUT R3, R7, 0x20, RZ, 0xfc, !PT ;  /* 0x0000002007037812 */ /* 0x000fe200078efcff */
[----:B------:R-:W-:Y:S01]  /*0840*/  IMAD R24, R13, -0xc00, R8 ;  /* 0xfffff4000d187824 */ /* 0x000fe200078e0208 */
[----:B------:R-:W-:Y:S01]  /*0850*/  LEA.HI R10, R9, R10, RZ, 0x17 ;  /* 0x0000000a090a7211 */ /* 0x000fe200078fb8ff */
[----:B------:R-:W-:Y:S01]  /*0860*/  IMAD.SHL.U32 R9, R18, 0x8, RZ ;  /* 0x0000000812097824 */ /* 0x000fe200078e00ff */
[----:B------:R-:W-:Y:S01]  /*0870*/  SHF.R.S32.HI R13, RZ, 0x18, R2 ;  /* 0x00000018ff0d7819 */ /* 0x000fe20000011402 */
[----:B------:R-:W-:Y:S01]  /*0880*/  IMAD.SHL.U32 R2, R2, 0x80, RZ ;  /* 0x0000008002027824 */ /* 0x000fe200078e00ff */
[C---:B------:R-:W-:Y:S01]  /*0890*/  LOP3.LUT R4, R7.reuse, 0x40, RZ, 0xfc, !PT ;  /* 0x0000004007047812 */ /* 0x040fe200078efcff */
[----:B------:R-:W-:Y:S01]  /*08a0*/  IMAD R20, R10, -0xc00, R5 ;  /* 0xfffff4000a147824 */ /* 0x000fe200078e0205 */
[----:B------:R-:W-:Y:S01]  /*08b0*/  LOP3.LUT R5, R7, 0x60, RZ, 0xfc, !PT ;  /* 0x0000006007057812 */ /* 0x000fe200078efcff */
[----:B------:R-:W-:Y:S01]  /*08c0*/  IMAD R22, R11, -0xc00, R6 ;  /* 0xfffff4000b167824 */ /* 0x000fe200078e0206 */
[----:B------:R-:W-:-:S02]  /*08d0*/  LOP3.LUT R6, R9, 0x18, R18, 0x48, !PT ;  /* 0x0000001809067812 */ /* 0x000fc400078e4812 */
[----:B------:R-:W-:Y:S02]  /*08e0*/  SGXT R13, R13, 0x1 ;  /* 0x000000010d0d781a */ /* 0x000fe40000000200 */
[----:B------:R-:W-:Y:S01]  /*08f0*/  LOP3.LUT R8, R2, R7, RZ, 0xfc, !PT ;  /* 0x0000000702087212 */ /* 0x000fe200078efcff */
[--C-:B------:R-:W-:Y:S01]  /*0900*/  IMAD R3, R3, 0x20, R6.reuse ;  /* 0x0000002003037824 */ /* 0x100fe200078e0206 */
[----:B------:R-:W-:Y:S01]  /*0910*/  SHF.R.U32.HI R16, RZ, 0x1f, R15 ;  /* 0x0000001fff107819 */ /* 0x000fe2000001160f */
[--C-:B------:R-:W-:Y:S01]  /*0920*/  IMAD R4, R4, 0x20, R6.reuse ;  /* 0x0000002004047824 */ /* 0x100fe200078e0206 */
[----:B------:R-:W-:Y:S01]  /*0930*/  LEA.HI R14, R13, R8, RZ, 0xc ;  /* 0x000000080d0e7211 */ /* 0x000fe200078f60ff */
[--C-:B------:R-:W-:Y:S01]  /*0940*/  IMAD R5, R5, 0x20, R6.reuse ;  /* 0x0000002005057824 */ /* 0x100fe200078e0206 */
[----:B------:R-:W-:Y:S01]  /*0950*/  LOP3.LUT R10, R2, 0x20, R7, 0xfe, !PT ;  /* 0x00000020020a7812 */ /* 0x000fe200078efe07 */
[----:B------:R-:W-:Y:S01]  /*0960*/  IMAD R6, R7, 0x20, R6 ;  /* 0x0000002007067824 */ /* 0x000fe200078e0206 */
[----:B------:R-:W-:-:S02]  /*0970*/  LOP3.LUT R11, R2, 0x40, R7, 0xfe, !PT ;  /* 0x00000040020b7812 */ /* 0x000fc400078efe07 */
[----:B------:R-:W-:Y:S02]  /*0980*/  LEA.HI R19, R15, R16, RZ, 0x17 ;  /* 0x000000100f137211 */ /* 0x000fe400078fb8ff */
[----:B------:R-:W-:Y:S02]  /*0990*/  LOP3.LUT R7, R2, 0x60, R7, 0xfe, !PT ;  /* 0x0000006002077812 */ /* 0x000fe400078efe07 */
[----:B------:R-:W-:Y:S01]  /*09a0*/  LOP3.LUT R15, R14, 0x3ff000, RZ, 0xc0, !PT ;  /* 0x003ff0000e0f7812 */ /* 0x000fe200078ec0ff */
[----:B------:R-:W-:Y:S01]  /*09b0*/  IMAD R12, R19, -0xc00, R12 ;  /* 0xfffff400130c7824 */ /* 0x000fe200078e020c */
[C---:B------:R-:W-:Y:S02]  /*09c0*/  LEA.HI R14, R13.reuse, R10, RZ, 0xc ;  /* 0x0000000a0d0e7211 */ /* 0x040fe400078f60ff */
[C---:B------:R-:W-:Y:S01]  /*09d0*/  LEA.HI R16, R13.reuse, R11, RZ, 0xc ;  /* 0x0000000b0d107211 */ /* 0x040fe200078f60ff */
[----:B------:R-:W-:Y:S01]  /*09e0*/  IMAD.IADD R8, R8, 0x1, -R15 ;  /* 0x0000000108087824 */ /* 0x000fe200078e0a0f */
[----:B------:R-:W-:-:S02]  /*09f0*/  LEA.HI R17, R13, R7, RZ, 0xc ;  /* 0x000000070d117211 */ /* 0x000fc400078f60ff */
[----:B------:R-:W-:Y:S02]  /*0a00*/  LOP3.LUT R13, R14, 0x3ff000, RZ, 0xc0, !PT ;  /* 0x003ff0000e0d7812 */ /* 0x000fe400078ec0ff */
[----:B------:R-:W-:Y:S02]  /*0a10*/  LOP3.LUT R16, R16, 0x3ff000, RZ, 0xc0, !PT ;  /* 0x003ff00010107812 */ /* 0x000fe400078ec0ff */
[----:B------:R-:W-:Y:S01]  /*0a20*/  LOP3.LUT R14, R17, 0x3ff000, RZ, 0xc0, !PT ;  /* 0x003ff000110e7812 */ /* 0x000fe200078ec0ff */
[----:B------:R-:W-:Y:S01]  /*0a30*/  IMAD.IADD R10, R10, 0x1, -R13 ;  /* 0x000000010a0a7824 */ /* 0x000fe200078e0a0d */
[----:B------:R-:W-:Y:S01]  /*0a40*/  LOP3.LUT R9, R9, 0x18, RZ, 0xc0, !PT ;  /* 0x0000001809097812 */ /* 0x000fe200078ec0ff */
[----:B------:R-:W-:Y:S01]  /*0a50*/  IMAD.IADD R16, R11, 0x1, -R16 ;  /* 0x000000010b107824 */ /* 0x000fe200078e0a10 */
[----:B------:R-:W-:Y:S01]  /*0a60*/  LEA R19, R6, UR18, 0x1 ;  /* 0x0000001206137c11 */ /* 0x000fe2000f8e08ff */
[----:B------:R-:W-:Y:S01]  /*0a70*/  IMAD.IADD R14, R7, 0x1, -R14 ;  /* 0x00000001070e7824 */ /* 0x000fe200078e0a0e */
[----:B------:R-:W-:Y:S01]  /*0a80*/  LEA R37, R3, UR18, 0x1 ;  /* 0x0000001203257c11 */ /* 0x000fe2000f8e08ff */
[--C-:B------:R-:W-:Y:S01]  /*0a90*/  IMAD R21, R8, 0xc00, R9.reuse ;  /* 0x00000c0008157824 */ /* 0x100fe200078e0209 */
[----:B------:R-:W-:Y:S01]  /*0aa0*/  LEA R39, R4, UR18, 0x1 ;  /* 0x0000001204277c11 */ /* 0x000fe2000f8e08ff */
[--C-:B------:R-:W-:Y:S01]  /*0ab0*/  IMAD R23, R10, 0xc00, R9.reuse ;  /* 0x00000c000a177824 */ /* 0x100fe200078e0209 */
[----:B------:R-:W-:Y:S01]  /*0ac0*/  LEA R41, R5, UR18, 0x1 ;  /* 0x0000001205297c11 */ /* 0x000fe2000f8e08ff */
[----:B------:R-:W-:-:S02]  /*0ad0*/  IMAD R25, R16, 0xc00, R9 ;  /* 0x00000c0010197824 */ /* 0x000fc400078e0209 */
[--C-:B------:R-:W-:Y:S02]  /*0ae0*/  IMAD R7, R14, 0xc00, R9.reuse ;  /* 0x00000c000e077824 */ /* 0x100fe400078e0209 */
[--C-:B------:R-:W-:Y:S02]  /*0af0*/  IMAD R29, R20, 0xc00, R9.reuse ;  /* 0x00000c00141d7824 */ /* 0x100fe400078e0209 */
[----:B------:R-:W-:Y:S02]  /*0b00*/  IMAD R31, R22, 0xc00, R9 ;  /* 0x00000c00161f7824 */ /* 0x000fe400078e0209 */
[----:B-1---5:R-:W-:-:S04]  /*0b10*/  IMAD.WIDE R20, R21, 0x2, R26 ;  /* 0x0000000215147825 */ /* 0x022fc800078e021a */
[----:B------:R-:W-:Y:S01]  /*0b20*/  IMAD R33, R24, 0xc00, R9 ;  /* 0x00000c0018217824 */ /* 0x000fe200078e0209 */
[----:B------:R-:W-:Y:S01]  /*0b30*/  @!PT LDS RZ, [RZ] ;  /* 0x00000000fffff984 */ /* 0x000fe20000000800 */
[----:B------:R-:W-:Y:S01]  /*0b40*/  @!PT LDS RZ, [RZ] ;  /* 0x00000000fffff984 */ /* 0x000fe20000000800 */
[----:B------:R-:W-:Y:S01]  /*0b50*/  @!PT LDS RZ, [RZ] ;  /* 0x00000000fffff984 */ /* 0x000fe20000000800 */
[----:B------:R-:W-:Y:S01]  /*0b60*/  LDGSTS.E.BYPASS.128 [R19], desc[UR22][R20.64] ;  /* 0x0000000014137fae */ /* 0x000fe2000b901c56 */
[----:B------:R-:W-:-:S04]  /*0b70*/  IMAD.WIDE R22, R23, 0x2, R26 ;  /* 0x0000000217167825 */ /* 0x000fc800078e021a */
[--C-:B------:R-:W-:Y:S01]  /*0b80*/  IMAD.WIDE R24, R25, 0x2, R26.reuse ;  /* 0x0000000219187825 */ /* 0x100fe200078e021a */
[----:B------:R-:W-:Y:S01]  /*0b90*/  LDGSTS.E.BYPASS.128 [R37], desc[UR22][R22.64] ;  /* 0x0000000016257fae */ /* 0x000fe2000b901c56 */
[----:B------:R-:W-:Y:S02]  /*0ba0*/  IADD3 R8, P1, R22, 0x80, RZ ;  /* 0x0000008016087810 */ /* 0x000fe40007f3e0ff */
[----:B------:R-:W-:Y:S01]  /*0bb0*/  IMAD.WIDE R26, R7, 0x2, R26 ;  /* 0x00000002071a7825 */ /* 0x000fe200078e021a */
[----:B------:R-:W-:Y:S01]  /*0bc0*/  LDGSTS.E.BYPASS.128 [R39], desc[UR22][R24.64] ;  /* 0x0000000018277fae */ /* 0x000fe2000b901c56 */
[----:B------:R-:W-:Y:S02]  /*0bd0*/  IADD3 R7, P0, R20, 0x80, RZ ;  /* 0x0000008014077810 */ /* 0x000fe40007f1e0ff */
[----:B------:R-:W-:Y:S01]  /*0be0*/  IMAD R9, R12, 0xc00, R9 ;  /* 0x00000c000c097824 */ /* 0x000fe200078e0209 */
[----:B------:R-:W-:Y:S01]  /*0bf0*/  LDGSTS.E.BYPASS.128 [R41], desc[UR22][R26.64] ;  /* 0x000000001a297fae */ /* 0x000fe2000b901c56 */
[----:B------:R-:W-:-:S03]  /*0c00*/  IMAD.WIDE R28, R29, 0x2, R34 ;  /* 0x000000021d1c7825 */ /* 0x000fc600078e0222 */
[----:B------:R-:W0:Y:S01]  /*0c10*/  LDGDEPBAR ;  /* 0x00000000000079af */ /* 0x000e220000000000 */
[----:B------:R-:W-:-:S03]  /*0c20*/  IMAD.WIDE R30, R31, 0x2, R34 ;  /* 0x000000021f1e7825 */ /* 0x000fc600078e0222 */
[----:B------:R-:W-:Y:S01]  /*0c30*/  LDGSTS.E.BYPASS.128 [R19+0x6000], desc[UR22][R28.64] ;  /* 0x060000001c137fae */ /* 0x000fe2000b901c56 */
[--C-:B------:R-:W-:Y:S01]  /*0c40*/  IMAD.WIDE R32, R33, 0x2, R34.reuse ;  /* 0x0000000221207825 */ /* 0x100fe200078e0222 */
[----:B------:R-:W-:Y:S02]  /*0c50*/  IADD3 R16, P2, R30, 0x80, RZ ;  /* 0x000000801e107810 */ /* 0x000fe40007f5e0ff */
[----:B------:R-:W-:Y:S01]  /*0c60*/  LDGSTS.E.BYPASS.128 [R37+0x6000], desc[UR22][R30.64] ;  /* 0x060000001e257fae */ /* 0x000fe2000b901c56 */
[----:B------:R-:W-:-:S03]  /*0c70*/  IMAD.WIDE R34, R9, 0x2, R34 ;  /* 0x0000000209227825 */ /* 0x000fc600078e0222 */
[----:B------:R-:W-:Y:S01]  /*0c80*/  LDGSTS.E.BYPASS.128 [R39+0x6000], desc[UR22][R32.64] ;  /* 0x0600000020277fae */ /* 0x000fe2000b901c56 */
[----:B------:R-:W-:Y:S01]  /*0c90*/  IMAD.X R9, RZ, RZ, R21, P0 ;  /* 0x000000ffff097224 */ /* 0x000fe200000e0615 */
[----:B------:R-:W-:Y:S01]  /*0ca0*/  IADD3 R10, P0, R24, 0x80, RZ ;  /* 0x00000080180a7810 */ /* 0x000fe20007f1e0ff */
[----:B------:R-:W-:Y:S01]  /*0cb0*/  IMAD.X R11, RZ, RZ, R23, P1 ;  /* 0x000000ffff0b7224 */ /* 0x000fe200008e0617 */
[----:B------:R-:W-:Y:S01]  /*0cc0*/  LDGSTS.E.BYPASS.128 [R41+0x6000], desc[UR22][R34.64] ;  /* 0x0600000022297fae */ /* 0x000fe2000b901c56 */
[----:B------:R-:W-:Y:S01]  /*0cd0*/  IADD3 R12, P1, R26, 0x80, RZ ;  /* 0x000000801a0c7810 */ /* 0x000fe20007f3e0ff */
[----:B------:R-:W-:Y:S02]  /*0ce0*/  IMAD.X R156, RZ, RZ, R31, P2 ;  /* 0x000000ffff9c7224 */ /* 0x000fe400010e061f */
[----:B------:R-:W0:Y:S01]  /*0cf0*/  LDGDEPBAR ;  /* 0x00000000000079af */ /* 0x000e220000000000 */
[----:B------:R-:W-:Y:S01]  /*0d00*/  IMAD.X R13, RZ, RZ, R25, P0 ;  /* 0x000000ffff0d7224 */ /* 0x000fe200000e0619 */
[----:B------:R-:W-:Y:S01]  /*0d10*/  BAR.SYNC.DEFER_BLOCKING 0x0 ;  /* 0x0000000000007b1d */ /* 0x000fe20000010000 */
[----:B------:R-:W-:Y:S01]  /*0d20*/  IADD3 R14, P0, R28, 0x80, RZ ;  /* 0x000000801c0e7810 */ /* 0x000fe20007f1e0ff */
[----:B------:R-:W-:Y:S01]  /*0d30*/  IMAD.X R15, RZ, RZ, R27, P1 ;  /* 0x000000ffff0f7224 */ /* 0x000fe200008e061b */
[----:B------:R-:W-:-:S03]  /*0d40*/  IADD3 R154, P1, R32, 0x80, RZ ;  /* 0x00000080209a7810 */ /* 0x000fc60007f3e0ff */
[----:B------:R-:W-:Y:S01]  /*0d50*/  IMAD.X R17, RZ, RZ, R29, P0 ;  /* 0x000000ffff117224 */ /* 0x000fe200000e061d */
[----:B------:R-:W-:Y:S01]  /*0d60*/  IADD3 R155, P0, R34, 0x80, RZ ;  /* 0x00000080229b7810 */ /* 0x000fe20007f1e0ff */
[----:B------:R-:W-:-:S04]  /*0d70*/  IMAD.X R157, RZ, RZ, R33, P1 ;  /* 0x000000ffff9d7224 */ /* 0x000fc800008e0621 */
[----:B------:R-:W-:Y:S01]  /*0d80*/  IMAD.X R158, RZ, RZ, R35, P0 ;  /* 0x000000ffff9e7224 */ /* 0x000fe200000e0623 */
[----:B------:R-:W-:Y:S01]  /*0d90*/  @!PT LDS RZ, [RZ] ;  /* 0x00000000fffff984 */ /* 0x000fe20000000800 */
[----:B------:R-:W-:Y:S01]  /*0da0*/  @!PT LDS RZ, [RZ] ;  /* 0x00000000fffff984 */ /* 0x000fe20000000800 */
[----:B------:R-:W-:Y:S01]  /*0db0*/  @!PT LDS RZ, [RZ] ;  /* 0x00000000fffff984 */ /* 0x000fe20000000800 */
[----:B------:R-:W-:Y:S04]  /*0dc0*/  LDGSTS.E.BYPASS.128 [R19+0x2000], desc[UR22][R20.64+0x40] ;  /* 0x0200004014137fae */ /* 0x000fe8000b901c56 */
[----:B------:R-:W-:Y:S04]  /*0dd0*/  LDGSTS.E.BYPASS.128 [R37+0x2000], desc[UR22][R22.64+0x40] ;  /* 0x0200004016257fae */ /* 0x000fe8000b901c56 */
[----:B------:R1:W-:Y:S04]  /*0de0*/  LDGSTS.E.BYPASS.128 [R39+0x2000], desc[UR22][R24.64+0x40] ;  /* 0x0200004018277fae */ /* 0x0003e8000b901c56 */
[----:B------:R2:W-:Y:S04]  /*0df0*/  LDGSTS.E.BYPASS.128 [R41+0x2000], desc[UR22][R26.64+0x40] ;  /* 0x020000401a297fae */ /* 0x0005e8000b901c56 */
[----:B------:R-:W0:Y:S04]  /*0e00*/  LDGDEPBAR ;  /* 0x00000000000079af */ /* 0x000e280000000000 */
[----:B------:R3:W-:Y:S01]  /*0e10*/  LDGSTS.E.BYPASS.128 [R19+0x8000], desc[UR22][R28.64+0x40] ;  /* 0x080000401c137fae */ /* 0x0007e2000b901c56 */
[----:B-1----:R-:W-:-:S03]  /*0e20*/  CS2R R24, SRZ ;  /* 0x0000000000187805 */ /* 0x002fc6000001ff00 */
[----:B------:R1:W-:Y:S01]  /*0e30*/  LDGSTS.E.BYPASS.128 [R37+0x8000], desc[UR22][R30.64+0x40] ;  /* 0x080000401e257fae */ /* 0x0003e2000b901c56 */
[----:B--2---:R-:W-:-:S03]  /*0e40*/  CS2R R26, SRZ ;  /* 0x00000000001a7805 */ /* 0x004fc6000001ff00 */
[----:B------:R2:W-:Y:S04]  /*0e50*/  LDGSTS.E.BYPASS.128 [R39+0x8000], desc[UR22][R32.64+0x40] ;  /* 0x0800004020277fae */ /* 0x0005e8000b901c56 */
[----:B------:R4:W-:Y:S01]  /*0e60*/  LDGSTS.E.BYPASS.128 [R41+0x8000], desc[UR22][R34.64+0x40] ;  /* 0x0800004022297fae */ /* 0x0009e2000b901c56 */
[----:B---3--:R-:W-:-:S03]  /*0e70*/  CS2R R28, SRZ ;  /* 0x00000000001c7805 */ /* 0x008fc6000001ff00 */
[----:B------:R-:W0:Y:S01]  /*0e80*/  LDGDEPBAR ;  /* 0x00000000000079af */ /* 0x000e220000000000 */
[----:B-1----:R-:W-:Y:S02]  /*0e90*/  CS2R R30, SRZ ;  /* 0x00000000001e7805 */ /* 0x002fe4000001ff00 */
[----:B------:R-:W-:Y:S02]  /*0ea0*/  CS2R R36, SRZ ;  /* 0x0000000000247805 */ /* 0x000fe4000001ff00 */
[----:B--2---:R-:W-:Y:S02]  /*0eb0*/  CS2R R32, SRZ ;  /* 0x0000000000207805 */ /* 0x004fe4000001ff00 */
[----:B------:R-:W-:Y:S02]  /*0ec0*/  CS2R R38, SRZ ;  /* 0x0000000000267805 */ /* 0x000fe4000001ff00 */
[----:B----4-:R-:W-:Y:S02]  /*0ed0*/  CS2R R34, SRZ ;  /* 0x0000000000227805 */ /* 0x010fe4000001ff00 */
[----:B------:R-:W-:-:S07]  /*0ee0*/  CS2R R40, SRZ ;  /* 0x0000000000287805 */ /* 0x000fce000001ff00 */
.L_x_0:
[----:B------:R-:W1:Y:S01]  /*0ef0*/  SHFL.IDX PT, R18, R159, RZ, 0x1f ;  /* 0x00001fff9f127589 */ /* 0x000e6200000e0000 */
[----:B------:R-:W-:Y:S01]  /*0f00*/  UIADD3 UR20, UR20, 0x1, URZ ;  /* 0x0000000114147890 */ /* 0x000fe2000fffe03f */
[----:B------:R-:W-:-:S04]  /*0f10*/  DEPBAR.LE SB0, 0x2 ;  /* 0x000080800000791a */ /* 0x000fc80000000000 */
[----:B------:R-:W-:Y:S01]  /*0f20*/  UISETP.GE.AND UP0, UPT, UR20, 0x3, UPT ;  /* 0x000000031400788c */ /* 0x000fe2000bf06270 */
[----:B------:R-:W-:Y:S01]  /*0f30*/  BAR.SYNC.DEFER_BLOCKING 0x0 ;  /* 0x0000000000007b1d */ /* 0x000fe20000010000 */
[----:B------:R-:W-:Y:S01]  /*0f40*/  UIADD3 UR19, UR19, 0x1, URZ ;  /* 0x0000000113137890 */ /* 0x000fe2000fffe03f */
[----:B------:R-:W-:Y:S01]  /*0f50*/  IADD3 R22, P1, R7, UR4, RZ ;  /* 0x0000000407167c10 */ /* 0x000fe2000ff3e0ff */
[----:B------:R-:W-:Y:S01]  /*0f60*/  USEL UR20, UR20, URZ, !UP0 ;  /* 0x0000003f14147287 */ /* 0x000fe2000c000000 */
[----:B------:R-:W-:Y:S02]  /*0f70*/  VIADD R160, R160, 0x20 ;  /* 0x00000020a0a07836 */ /* 0x000fe40000000000 */
[----:B------:R-:W-:Y:S01]  /*0f80*/  UMOV UR15, 0x80000020 ;  /* 0x80000020000f7882 */ /* 0x000fe20000000000 */
[----:B------:R-:W-:Y:S01]  /*0f90*/  UMOV UR9, 0x80000020 ;  /* 0x8000002000097882 */ /* 0x000fe20000000000 */
[----:B------:R-:W-:Y:S02]  /*0fa0*/  IADD3.X R23, R9, UR5, RZ, P1, !PT ;  /* 0x0000000509177c10 */ /* 0x000fe40008ffe4ff */
[----:B------:R-:W-:-:S02]  /*0fb0*/  IADD3 R152, P1, R8, UR4, RZ ;  /* 0x0000000408987c10 */ /* 0x000fc4000ff3e0ff */
[----:B------:R-:W-:Y:S02]  /*0fc0*/  ISETP.GE.U32.AND P0, PT, R160, 0xbc0, PT ;  /* 0x00000bc0a000780c */ /* 0x000fe40003f06070 */
[----:B------:R-:W-:Y:S02]  /*0fd0*/  IADD3.X R153, R11, UR5, RZ, P1, !PT ;  /* 0x000000050b997c10 */ /* 0x000fe40008ffe4ff */
[----:B-1----:R-:W-:Y:S02]  /*0fe0*/  R2UR UR6, R18 ;  /* 0x00000000120672ca */ /* 0x002fe400000e0000 */
[----:B------:R-:W-:-:S04]  /*0ff0*/  IADD3 R18, P1, R10, UR4, RZ ;  /* 0x000000040a127c10 */ /* 0x000fc8000ff3e0ff */
[----:B------:R-:W-:Y:S01]  /*1000*/  IADD3.X R19, R13, UR5, RZ, P1, !PT ;  /* 0x000000050d137c10 */ /* 0x000fe20008ffe4ff */
[----:B------:R-:W-:Y:S01]  /*1010*/  WARPGROUP.ARRIVE ;  /* 0x00000000000079c5 */ /* 0x000fe20000000000 */
[----:B------:R-:W-:-:S04]  /*1020*/  IADD3 R20, P1, R12, UR4, RZ ;  /* 0x000000040c147c10 */ /* 0x000fc8000ff3e0ff */
[----:B------:R-:W-:Y:S01]  /*1030*/  IADD3.X R21, R15, UR5, RZ, P1, !PT ;  /* 0x000000050f157c10 */ /* 0x000fe20008ffe4ff */
[----:B------:R-:W-:Y:S02]  /*1040*/  USHF.L.U32 UR7, UR6, 0x6, URZ ;  /* 0x0000000606077899 */ /* 0x000fe4000800063f */
[----:B------:R-:W-:Y:S02]  /*1050*/  ULEA UR6, UR20, UR18, 0xd ;  /* 0x0000001214067291 */ /* 0x000fe4000f8e683f */
[----:B------:R-:W-:Y:S02]  /*1060*/  ULOP3.LUT UR7, UR7, 0xc0, URZ, 0xc0, !UPT ;  /* 0x000000c007077892 */ /* 0x000fe4000f8ec03f */
[----:B------:R-:W-:Y:S02]  /*1070*/  USHF.R.U32.HI UR8, URZ, 0x4, UR6 ;  /* 0x000000043f087899 */ /* 0x000fe40008011606 */
[----:B------:R-:W-:Y:S02]  /*1080*/  UIADD3 UR6, UR6, 0x6000, URZ ;  /* 0x0000600006067890 */ /* 0x000fe4000fffe03f */
[----:B------:R-:W-:-:S02]  /*1090*/  ULOP3.LUT UR8, UR8, 0x3fff, URZ, 0xc0, !UPT ;  /* 0x00003fff08087892 */ /* 0x000fc4000f8ec03f */
[----:B------:R-:W-:Y:S02]  /*10a0*/  USHF.R.U32.HI UR6, URZ, 0x4, UR6 ;  /* 0x000000043f067899 */ /* 0x000fe40008011606 */
[----:B------:R-:W-:Y:S02]  /*10b0*/  UIADD3 UR16, UP0, UR7, UR8, URZ ;  /* 0x0000000807107290 */ /* 0x000fe4000ff1e03f */
[----:B------:R-:W-:Y:S02]  /*10c0*/  ULOP3.LUT UR6, UR6, 0x3fff, URZ, 0xc0, !UPT ;  /* 0x00003fff06067892 */ /* 0x000fe4000f8ec03f */
[----:B------:R-:W-:Y:S02]  /*10d0*/  UIADD3.X UR17, URZ, URZ, URZ, UP0, !UPT ;  /* 0x0000003f3f117290 */ /* 0x000fe400087fe43f */
[----:B------:R-:W-:Y:S02]  /*10e0*/  ULOP3.LUT UR14, UR6, 0x2000000, URZ, 0xfc, !UPT ;  /* 0x02000000060e7892 */ /* 0x000fe4000f8efc3f */
[----:B------:R-:W-:-:S02]  /*10f0*/  ULOP3.LUT UR12, UR16, 0x2000000, URZ, 0xfc, !UPT ;  /* 0x02000000100c7892 */ /* 0x000fc4000f8efc3f */
[----:B------:R-:W-:Y:S01]  /*1100*/  ULOP3.LUT UR13, UR17, 0x80000020, URZ, 0xfc, !UPT ;  /* 0x80000020110d7892 */ /* 0x000fe2000f8efc3f */
[----:B------:R-:W-:Y:S01]  /*1110*/  UMOV UR8, 0x2000002 ;  /* 0x0200000200087882 */ /* 0x000fe20000000000 */
[----:B------:R-:W-:Y:S01]  /*1120*/  UMOV UR7, URZ ;  /* 0x0000003f00077c82 */ /* 0x000fe20008000000 */
[----:B------:R-:W-:Y:S02]  /*1130*/  UISETP.GE.AND UP0, UPT, UR19, 0x3, UPT ;  /* 0x000000031300788c */ /* 0x000fe4000bf06270 */
[----:B------:R-:W-:Y:S02]  /*1140*/  UIADD3.64 UR10, UR6, UR8, URZ ;  /* 0x00000008060a7297 */ /* 0x000fe4000fffe03f */
[----:B------:R-:W-:Y:S02]  /*1150*/  UIADD3.64 UR8, UR16, UR8, URZ ;  /* 0x0000000810087297 */ /* 0x000fe4000fffe03f */
[----:B------:R-:W-:Y:S01]  /*1160*/  HGMMA.64x128x16.F32.BF16 R88, gdesc[UR12], R88 ;  /* 0x01e000000c5879f0 */ /* 0x000fe20008701858 */
[----:B------:R-:W-:Y:S01]  /*1170*/  UMOV UR12, 0x2000100 ;  /* 0x02000100000c7882 */ /* 0x000fe20000000000 */
[----:B------:R-:W-:Y:S01]  /*1180*/  UMOV UR13, 0x80000020 ;  /* 0x80000020000d7882 */ /* 0x000fe20000000000 */
[----:B------:R-:W-:-:S02]  /*1190*/  USEL UR19, UR19, URZ, !UP0 ;  /* 0x0000003f13137287 */ /* 0x000fc4000c000000 */
[----:B------:R-:W-:Y:S02]  /*11a0*/  UIADD3.64 UR12, UR16, UR12, URZ ;  /* 0x0000000c100c7297 */ /* 0x000fe4000fffe03f */
[----:B------:R-:W-:-:S06]  /*11b0*/  ULEA UR6, UR19, UR18, 0xd ;  /* 0x0000001213067291 */ /* 0x000fcc000f8e683f */
[----:B------:R-:W-:Y:S02]  /*11c0*/  LEA R162, R6, UR6, 0x1 ;  /* 0x0000000606a27c11 */ /* 0x000fe4000f8e08ff */
[----:B------:R-:W-:Y:S02]  /*11d0*/  LEA R161, R3, UR6, 0x1 ;  /* 0x0000000603a17c11 */ /* 0x000fe4000f8e08ff */
[----:B------:R-:W-:Y:S02]  /*11e0*/  LEA R163, R4, UR6, 0x1 ;  /* 0x0000000604a37c11 */ /* 0x000fe4000f8e08ff */
[----:B------:R-:W-:Y:S01]  /*11f0*/  LEA R165, R5, UR6, 0x1 ;  /* 0x0000000605a57c11 */ /* 0x000fe2000f8e08ff */
[----:B------:R-:W-:-:S12]  /*1200*/  HGMMA.64x128x16.F32.BF16 R88, gdesc[UR8], R88 ;  /* 0x01e00000085879f0 */ /* 0x000fd80008701858 */
[----:B------:R-:W-:Y:S01]  /*1210*/  HGMMA.64x128x16.F32.BF16 R24, gdesc[UR12], R24 ;  /* 0x01e000000c1879f0 */ /* 0x000fe20008701818 */
[----:B------:R-:W-:Y:S01]  /*1220*/  UMOV UR8, 0x2000102 ;  /* 0x0200010200087882 */ /* 0x000fe20000000000 */
[----:B------:R-:W-:Y:S02]  /*1230*/  UMOV UR9, 0x80000020 ;  /* 0x8000002000097882 */ /* 0x000fe40000000000 */
[----:B------:R-:W-:-:S09]  /*1240*/  UIADD3.64 UR8, UR16, UR8, URZ ;  /* 0x0000000810087297 */ /* 0x000fd2000fffe03f */
[----:B------:R-:W-:Y:S03]  /*1250*/  HGMMA.64x128x16.F32.BF16 R24, gdesc[UR8], R24, gsb0 ;  /* 0x01e00000081879f0 */ /* 0x000fe60008001818 */
[----:B------:R-:W-:Y:S02]  /*1260*/  WARPGROUP.DEPBAR.LE gsb0, 0x1 ;  /* 0x00008000000079c5 */ /* 0x000fe40000010100 */
[----:B------:R-:W-:Y:S06]  /*1270*/  BAR.SYNC.DEFER_BLOCKING 0x0 ;  /* 0x0000000000007b1d */ /* 0x000fec0000010000 */
[----:B------:R-:W-:Y:S01]  /*1280*/  @!PT LDS RZ, [RZ] ;  /* 0x00000000fffff984 */ /* 0x000fe20000000800 */
[----:B------:R-:W-:Y:S01]  /*1290*/  @!PT LDS RZ, [RZ] ;  /* 0x00000000fffff984 */ /* 0x000fe20000000800 */
[----:B------:R-:W-:Y:S01]  /*12a0*/  @!PT LDS RZ, [RZ] ;  /* 0x00000000fffff984 */ /* 0x000fe20000000800 */
[----:B------:R1:W-:Y:S04]  /*12b0*/  LDGSTS.E.BYPASS.128 [R162], desc[UR22][R22.64], !P0 ;  /* 0x0000000016a27fae */ /* 0x0003e8000c101c56 */
[----:B------:R2:W-:Y:S04]  /*12c0*/  LDGSTS.E.BYPASS.128 [R161], desc[UR22][R152.64], !P0 ;  /* 0x0000000098a17fae */ /* 0x0005e8000c101c56 */
[----:B------:R3:W-:Y:S01]  /*12d0*/  LDGSTS.E.BYPASS.128 [R163], desc[UR22][R18.64], !P0 ;  /* 0x0000000012a37fae */ /* 0x0007e2000c101c56 */
[----:B-1----:R-:W-:-:S03]  /*12e0*/  IADD3 R22, P1, R14, UR4, RZ ;  /* 0x000000040e167c10 */ /* 0x002fc6000ff3e0ff */
[----:B------:R1:W-:Y:S01]  /*12f0*/  LDGSTS.E.BYPASS.128 [R165], desc[UR22][R20.64], !P0 ;  /* 0x0000000014a57fae */ /* 0x0003e2000c101c56 */
[----:B------:R-:W-:-:S03]  /*1300*/  IADD3.X R23, R17, UR5, RZ, P1, !PT ;  /* 0x0000000511177c10 */ /* 0x000fc60008ffe4ff */
[----:B------:R-:W0:Y:S01]  /*1310*/  LDGDEPBAR ;  /* 0x00000000000079af */ /* 0x000e220000000000 */
[----:B--2---:R-:W-:-:S03]  /*1320*/  IADD3 R152, P1, R16, UR4, RZ ;  /* 0x0000000410987c10 */ /* 0x004fc6000ff3e0ff */
[----:B------:R2:W-:Y:S01]  /*1330*/  LDGSTS.E.BYPASS.128 [R162+0x6000], desc[UR22][R22.64], !P0 ;  /* 0x0600000016a27fae */ /* 0x0005e2000c101c56 */
[----:B------:R-:W-:Y:S02]  /*1340*/  IADD3.X R153, R156, UR5, RZ, P1, !PT ;  /* 0x000000059c997c10 */ /* 0x000fe40008ffe4ff */
[----:B---3--:R-:W-:-:S03]  /*1350*/  IADD3 R18, P1, R154, UR4, RZ ;  /* 0x000000049a127c10 */ /* 0x008fc6000ff3e0ff */
[----:B------:R2:W-:Y:S01]  /*1360*/  LDGSTS.E.BYPASS.128 [R161+0x6000], desc[UR22][R152.64], !P0 ;  /* 0x0600000098a17fae */ /* 0x0005e2000c101c56 */
[----:B------:R-:W-:Y:S02]  /*1370*/  IADD3.X R19, R157, UR5, RZ, P1, !PT ;  /* 0x000000059d137c10 */ /* 0x000fe40008ffe4ff */
[----:B-1----:R-:W-:Y:S01]  /*1380*/  IADD3 R20, P1, R155, UR4, RZ ;  /* 0x000000049b147c10 */ /* 0x002fe2000ff3e0ff */
[----:B------:R-:W-:Y:S02]  /*1390*/  UIADD3 UR4, UP0, UR4, 0x40, URZ ;  /* 0x0000004004047890 */ /* 0x000fe4000ff1e03f */
[----:B------:R2:W-:Y:S01]  /*13a0*/  LDGSTS.E.BYPASS.128 [R163+0x6000], desc[UR22][R18.64], !P0 ;  /* 0x0600000012a37fae */ /* 0x0005e2000c101c56 */
[----:B------:R-:W-:Y:S01]  /*13b0*/  IADD3.X R21, R158, UR5, RZ, P1, !PT ;  /* 0x000000059e157c10 */ /* 0x000fe20008ffe4ff */
[----:B------:R-:W-:-:S04]  /*13c0*/  UIADD3.X UR5, URZ, UR5, URZ, UP0, !UPT ;  /* 0x000000053f057290 */ /* 0x000fc800087fe43f */
[----:B------:R2:W-:Y:S01]  /*13d0*/  LDGSTS.E.BYPASS.128 [R165+0x6000], desc[UR22][R20.64], !P0 ;  /* 0x0600000014a57fae */ /* 0x0005e2000c101c56 */
[----:B------:R-:W-:-:S03]  /*13e0*/  ISETP.GE.U32.AND P0, PT, R160, 0xbe0, PT ;  /* 0x00000be0a000780c */ /* 0x000fc60003f06070 */
[----:B------:R-:W0:Y:S10]  /*13f0*/  LDGDEPBAR ;  /* 0x00000000000079af */ /* 0x000e340000000000 */
[----:B--2---:R-:W-:Y:S05]  /*1400*/  @!P0 BRA `(.L_x_0) ;  /* 0xfffffff800b88947 */ /* 0x004fea000383ffff */
[----:B------:R-:W1:Y:S01]  /*1410*/  S2R R8, SR_TID.X ;  /* 0x0000000000087919 */ /* 0x000e620000002100 */
[----:B------:R-:W-:Y:S02]  /*1420*/  WARPGROUP.DEPBAR.LE gsb0, 0x0 ;  /* 0x00008000000079c5 */ /* 0x000fe40000010000 */
[----:B------:R-:W-:Y:S01]  /*1430*/  F2FP.BF16.F32.PACK_AB R37, R37, R36 ;  /* 0x000000242525723e */ /* 0x000fe200000010ff */
[----:B------:R-:W-:-:S04]  /*1440*/  DEPBAR.LE SB0, 0x0 ;  /* 0x000080000000791a */ /* 0x000fc80000000000 */
[----:B------:R-:W-:Y:S02]  /*1450*/  F2FP.BF16.F32.PACK_AB R40, R41, R40 ;  /* 0x000000282928723e */ /* 0x000fe400000010ff */
[----:B------:R-:W-:Y:S02]  /*1460*/  F2FP.BF16.F32.PACK_AB R88, R89, R88 ;  /* 0x000000585958723e */ /* 0x000fe400000010ff */
[----:B------:R-:W-:Y:S02]  /*1470*/  F2FP.BF16.F32.PACK_AB R90, R91, R90 ;  /* 0x0000005a5b5a723e */ /* 0x000fe400000010ff */
[----:B------:R-:W-:Y:S02]  /*1480*/  F2FP.BF16.F32.PACK_AB R92, R93, R92 ;  /* 0x0000005c5d5c723e */ /* 0x000fe400000010ff */
[----:B------:R-:W-:Y:S02]  /*1490*/  F2FP.BF16.F32.PACK_AB R94, R95, R94 ;  /* 0x0000005e5f5e723e */ /* 0x000fe400000010ff */
[----:B------:R-:W-:-:S02]  /*14a0*/  F2FP.BF16.F32.PACK_AB R96, R97, R96 ;  /* 0x000000606160723e */ /* 0x000fc400000010ff */
[----:B------:R-:W-:Y:S02]  /*14b0*/  F2FP.BF16.F32.PACK_AB R98, R99, R98 ;  /* 0x000000626362723e */ /* 0x000fe400000010ff */
[----:B------:R-:W-:Y:S02]  /*14c0*/  F2FP.BF16.F32.PACK_AB R100, R101, R100 ;  /* 0x000000646564723e */ /* 0x000fe400000010ff */
[----:B------:R-:W-:Y:S02]  /*14d0*/  F2FP.BF16.F32.PACK_AB R102, R103, R102 ;  /* 0x000000666766723e */ /* 0x000fe400000010ff */
[----:B------:R-:W-:Y:S02]  /*14e0*/  F2FP.BF16.F32.PACK_AB R104, R105, R104 ;  /* 0x000000686968723e */ /* 0x000fe400000010ff */
[----:B------:R-:W-:Y:S02]  /*14f0*/  F2FP.BF16.F32.PACK_AB R106, R107, R106 ;  /* 0x0000006a6b6a723e */ /* 0x000fe400000010ff */
[----:B------:R-:W-:-:S02]  /*1500*/  F2FP.BF16.F32.PACK_AB R108, R109, R108 ;  /* 0x0000006c6d6c723e */ /* 0x000fc400000010ff */
[--C-:B-1----:R-:W-:Y:S01]  /*1510*/  SHF.R.U32.HI R5, RZ, 0x4, R8.reuse ;  /* 0x00000004ff057819 */ /* 0x102fe20000011608 */
[----:B------:R-:W-:Y:S01]  /*1520*/  IMAD.SHL.U32 R9, R8, 0x8, RZ ;  /* 0x0000000808097824 */ /* 0x000fe200078e00ff */
[--C-:B------:R-:W-:Y:S02]  /*1530*/  SHF.R.U32.HI R4, RZ, 0x5, R8.reuse ;  /* 0x00000005ff047819 */ /* 0x100fe40000011608 */
[----:B------:R-:W-:Y:S02]  /*1540*/  SGXT.U32 R5, R5, 0x3 ;  /* 0x000000030505781a */ /* 0x000fe40000000000 */
[----:B------:R-:W-:Y:S02]  /*1550*/  F2FP.BF16.F32.PACK_AB R110, R111, R110 ;  /* 0x0000006e6f6e723e */ /* 0x000fe400000010ff */
[----:B------:R-:W-:Y:S02]  /*1560*/  LOP3.LUT R36, R5, R2, RZ, 0xfc, !PT ;  /* 0x0000000205247212 */ /* 0x000fe400078efcff */
[----:B------:R-:W-:-:S02]  /*1570*/  SHF.R.U32.HI R5, RZ, 0x2, R8 ;  /* 0x00000002ff057819 */ /* 0x000fc40000011608 */
[----:B------:R-:W-:Y:S02]  /*1580*/  LOP3.LUT R2, R4, 0x3, RZ, 0xc0, !PT ;  /* 0x0000000304027812 */ /* 0x000fe400078ec0ff */
[----:B------:R-:W-:Y:S02]  /*1590*/  SGXT.U32 R4, R5, 0x3 ;  /* 0x000000030504781a */ /* 0x000fe40000000000 */
[----:B------:R-:W-:Y:S01]  /*15a0*/  F2FP.BF16.F32.PACK_AB R112, R113, R112 ;  /* 0x000000707170723e */ /* 0x000fe200000010ff */
[C---:B------:R-:W-:Y:S01]  /*15b0*/  IMAD.SHL.U32 R5, R2.reuse, 0x10, RZ ;  /* 0x0000001002057824 */ /* 0x040fe200078e00ff */
[----:B------:R-:W-:Y:S01]  /*15c0*/  F2FP.BF16.F32.PACK_AB R114, R115, R114 ;  /* 0x000000727372723e */ /* 0x000fe200000010ff */
[----:B------:R-:W-:Y:S01]  /*15d0*/  IMAD.SHL.U32 R7, R2, 0x2, RZ ;  /* 0x0000000202077824 */ /* 0x000fe200078e00ff */
[----:B------:R-:W-:Y:S01]  /*15e0*/  F2FP.BF16.F32.PACK_AB R116, R117, R116 ;  /* 0x000000747574723e */ /* 0x000fe200000010ff */
[----:B------:R-:W-:Y:S01]  /*15f0*/  IMAD.SHL.U32 R2, R8, 0x2, RZ ;  /* 0x0000000208027824 */ /* 0x000fe200078e00ff */
[----:B------:R-:W-:-:S02]  /*1600*/  LOP3.LUT R5, R5, R4, RZ, 0xfc, !PT ;  /* 0x0000000405057212 */ /* 0x000fc400078efcff */
[----:B------:R-:W-:Y:S02]  /*1610*/  F2FP.BF16.F32.PACK_AB R118, R119, R118 ;  /* 0x000000767776723e */ /* 0x000fe400000010ff */
[----:B------:R-:W-:Y:S02]  /*1620*/  LOP3.LUT R2, R2, 0x6, RZ, 0xc0, !PT ;  /* 0x0000000602027812 */ /* 0x000fe400078ec0ff */
[----:B------:R-:W-:Y:S02]  /*1630*/  F2FP.BF16.F32.PACK_AB R120, R121, R120 ;  /* 0x000000787978723e */ /* 0x000fe400000010ff */
[----:B------:R-:W-:Y:S01]  /*1640*/  F2FP.BF16.F32.PACK_AB R122, R123, R122 ;  /* 0x0000007a7b7a723e */ /* 0x000fe200000010ff */
[----:B------:R-:W-:Y:S01]  /*1650*/  IMAD R2, R5, 0x88, R2 ;  /* 0x0000008805027824 */ /* 0x000fe200078e0202 */
        /* <DEDUP_REMOVED lines=14> */
[----:B------:R-:W-:Y:S01]  /*1740*/  LEA R41, R2, UR18, 0x1 ;  /* 0x0000001202297c11 */ /* 0x000fe2000f8e08ff */
[----:B------:R-:W-:Y:S01]  /*1750*/  BAR.SYNC.DEFER_BLOCKING 0x0 ;  /* 0x0000000000007b1d */ /* 0x000fe20000010000 */
[----:B------:R-:W-:Y:S02]  /*1760*/  SHF.R.U32.HI R6, RZ, 0x4, R8 ;  /* 0x00000004ff067819 */ /* 0x000fe40000011608 */
[----:B------:R-:W-:Y:S02]  /*1770*/  F2FP.BF16.F32.PACK_AB R38, R39, R38 ;  /* 0x000000262726723e */ /* 0x000fe400000010ff */
[----:B------:R-:W-:Y:S02]  /*1780*/  SGXT.U32 R6, R6, 0x1 ;  /* 0x000000010606781a */ /* 0x000fe40000000000 */
[----:B------:R-:W-:Y:S02]  /*1790*/  LOP3.LUT R39, R0, 0x78, R9, 0xf8, !PT ;  /* 0x0000007800277812 */ /* 0x000fe400078ef809 */
[----:B------:R-:W-:-:S02]  /*17a0*/  LOP3.LUT R7, R7, R6, RZ, 0xfc, !PT ;  /* 0x0000000607077212 */ /* 0x000fc400078efcff */
[----:B------:R-:W-:Y:S02]  /*17b0*/  LOP3.LUT R0, R9, 0x78, RZ, 0xc0, !PT ;  /* 0x0000007809007812 */ /* 0x000fe400078ec0ff */
[----:B------:R-:W-:Y:S02]  /*17c0*/  ISETP.GE.AND P0, PT, R39, 0xc00, PT ;  /* 0x00000c002700780c */ /* 0x000fe40003f06270 */
[----:B------:R-:W-:Y:S01]  /*17d0*/  LOP3.LUT R4, R36, 0x8, RZ, 0xfc, !PT ;  /* 0x0000000824047812 */ /* 0x000fe200078efcff */
[----:B------:R-:W-:Y:S01]  /*17e0*/  IMAD R0, R7, 0x88, R0 ;  /* 0x0000008807007824 */ /* 0x000fe200078e0200 */
[----:B------:R-:W-:Y:S02]  /*17f0*/  F2FP.BF16.F32.PACK_AB R152, R51, R50 ;  /* 0x000000323398723e */ /* 0x000fe400000010ff */
[----:B------:R-:W-:Y:S02]  /*1800*/  ISETP.LT.AND P2, PT, R4, 0x1000, !P0 ;  /* 0x000010000400780c */ /* 0x000fe40004741270 */
[----:B------:R-:W-:-:S02]  /*1810*/  LOP3.LUT R7, R36, 0x10, RZ, 0xfc, !PT ;  /* 0x0000001024077812 */ /* 0x000fc400078efcff */
[C---:B------:R-:W-:Y:S01]  /*1820*/  LOP3.LUT R6, R36.reuse, 0x18, RZ, 0xfc, !PT ;  /* 0x0000001824067812 */ /* 0x040fe200078efcff */
[----:B------:R-:W-:Y:S01]  /*1830*/  STS [R41], R88 ;  /* 0x0000005829007388 */ /* 0x000fe20000000800 */
[C---:B------:R-:W-:Y:S02]  /*1840*/  LOP3.LUT R5, R36.reuse, 0x20, RZ, 0xfc, !PT ;  /* 0x0000002024057812 */ /* 0x040fe400078efcff */
[----:B------:R-:W-:Y:S01]  /*1850*/  LOP3.LUT R4, R36, 0x28, RZ, 0xfc, !PT ;  /* 0x0000002824047812 */ /* 0x000fe200078efcff */
[----:B------:R-:W-:Y:S01]  /*1860*/  STS [R41+0x880], R90 ;  /* 0x0008805a29007388 */ /* 0x000fe20000000800 */
[----:B------:R-:W-:Y:S02]  /*1870*/  LEA R50, R0, UR18, 0x1 ;  /* 0x0000001200327c11 */ /* 0x000fe4000f8e08ff */
[----:B------:R-:W-:Y:S01]  /*1880*/  F2FP.BF16.F32.PACK_AB R3, R25, R24 ;  /* 0x000000181903723e */ /* 0x000fe200000010ff */
[----:B------:R-:W-:Y:S01]  /*1890*/  STS [R41+0x10], R92 ;  /* 0x0000105c29007388 */ /* 0x000fe20000000800 */
[----:B------:R-:W-:-:S02]  /*18a0*/  F2FP.BF16.F32.PACK_AB R89, R27, R26 ;  /* 0x0000001a1b59723e */ /* 0x000fc400000010ff */
[----:B------:R-:W-:Y:S01]  /*18b0*/  F2FP.BF16.F32.PACK_AB R91, R29, R28 ;  /* 0x0000001c1d5b723e */ /* 0x000fe200000010ff */
[----:B------:R-:W-:Y:S01]  /*18c0*/  STS [R41+0x890], R94 ;  /* 0x0008905e29007388 */ /* 0x000fe20000000800 */
[----:B------:R-:W-:Y:S02]  /*18d0*/  F2FP.BF16.F32.PACK_AB R93, R31, R30 ;  /* 0x0000001e1f5d723e */ /* 0x000fe400000010ff */
[----:B------:R-:W-:Y:S01]  /*18e0*/  F2FP.BF16.F32.PACK_AB R95, R33, R32 ;  /* 0x00000020215f723e */ /* 0x000fe200000010ff */
[----:B------:R-:W-:Y:S01]  /*18f0*/  STS [R41+0x20], R96 ;  /* 0x0000206029007388 */ /* 0x000fe20000000800 */
[----:B------:R-:W-:Y:S02]  /*1900*/  F2FP.BF16.F32.PACK_AB R97, R35, R34 ;  /* 0x000000222361723e */ /* 0x000fe400000010ff */
[----:B------:R-:W-:Y:S01]  /*1910*/  ISETP.LT.AND P1, PT, R7, 0x1000, !P0 ;  /* 0x000010000700780c */ /* 0x000fe20004721270 */
[----:B------:R-:W-:Y:S01]  /*1920*/  STS [R41+0x8a0], R98 ;  /* 0x0008a06229007388 */ /* 0x000fe20000000800 */
[----:B------:R-:W-:-:S02]  /*1930*/  ISETP.LT.AND P6, PT, R6, 0x1000, !P0 ;  /* 0x000010000600780c */ /* 0x000fc400047c1270 */
[----:B------:R-:W-:Y:S01]  /*1940*/  ISETP.LT.AND P5, PT, R5, 0x1000, !P0 ;  /* 0x000010000500780c */ /* 0x000fe200047a1270 */
[----:B------:R-:W-:Y:S01]  /*1950*/  STS [R41+0x30], R100 ;  /* 0x0000306429007388 */ /* 0x000fe20000000800 */
[----:B------:R-:W-:Y:S02]  /*1960*/  ISETP.LT.AND P4, PT, R4, 0x1000, !P0 ;  /* 0x000010000400780c */ /* 0x000fe40004781270 */
[----:B------:R-:W-:Y:S01]  /*1970*/  F2FP.BF16.F32.PACK_AB R42, R43, R42 ;  /* 0x0000002a2b2a723e */ /* 0x000fe200000010ff */
[----:B------:R-:W-:Y:S01]  /*1980*/  STS [R41+0x8b0], R102 ;  /* 0x0008b06629007388 */ /* 0x000fe20000000800 */
[----:B------:R-:W-:Y:S02]  /*1990*/  F2FP.BF16.F32.PACK_AB R44, R45, R44 ;  /* 0x0000002c2d2c723e */ /* 0x000fe400000010ff */
[----:B------:R-:W-:Y:S01]  /*19a0*/  F2FP.BF16.F32.PACK_AB R46, R47, R46 ;  /* 0x0000002e2f2e723e */ /* 0x000fe200000010ff */
[----:B------:R-:W-:Y:S01]  /*19b0*/  STS [R41+0x40], R104 ;  /* 0x0000406829007388 */ /* 0x000fe20000000800 */
[----:B------:R-:W-:Y:S01]  /*19c0*/  F2FP.BF16.F32.PACK_AB R48, R49, R48 ;  /* 0x000000303130723e */ /* 0x000fe200000010ff */
[----:B------:R-:W-:Y:S01]  /*19d0*/  IMAD R49, R36, 0xc00, R39 ;  /* 0x00000c0024317824 */ /* 0x000fe200078e0227 */
[----:B------:R-:W-:Y:S01]  /*19e0*/  F2FP.BF16.F32.PACK_AB R52, R53, R52 ;  /* 0x000000343534723e */ /* 0x000fe200000010ff */
[----:B------:R-:W-:Y:S01]  /*19f0*/  STS [R41+0x8c0], R106 ;  /* 0x0008c06a29007388 */ /* 0x000fe20000000800 */
[----:B------:R-:W-:Y:S01]  /*1a00*/  F2FP.BF16.F32.PACK_AB R54, R55, R54 ;  /* 0x000000363736723e */ /* 0x000fe200000010ff */
[----:B------:R-:W-:Y:S01]  /*1a10*/  VIADD R45, R49, 0x6000 ;  /* 0x00006000312d7836 */ /* 0x000fe20000000000 */
        /* <DEDUP_REMOVED lines=21> */
[----:B------:R-:W-:Y:S01]  /*1b70*/  F2FP.BF16.F32.PACK_AB R80, R81, R80 ;  /* 0x000000505150723e */ /* 0x000fe200000010ff */
[----:B------:R-:W-:Y:S01]  /*1b80*/  STS [R41+0x80], R120 ;  /* 0x0000807829007388 */ /* 0x000fe20000000800 */
[----:B------:R-:W-:-:S02]  /*1b90*/  F2FP.BF16.F32.PACK_AB R82, R83, R82 ;  /* 0x000000525352723e */ /* 0x000fc400000010ff */
[----:B------:R-:W-:Y:S01]  /*1ba0*/  F2FP.BF16.F32.PACK_AB R84, R85, R84 ;  /* 0x000000545554723e */ /* 0x000fe200000010ff */
[----:B------:R-:W-:Y:S01]  /*1bb0*/  STS [R41+0x900], R122 ;  /* 0x0009007a29007388 */ /* 0x000fe20000000800 */
[----:B------:R-:W-:Y:S02]  /*1bc0*/  F2FP.BF16.F32.PACK_AB R86, R87, R86 ;  /* 0x000000565756723e */ /* 0x000fe400000010ff */
[C---:B------:R-:W-:Y:S01]  /*1bd0*/  ISETP.LT.AND P3, PT, R36.reuse, 0x1000, !P0 ;  /* 0x000010002400780c */ /* 0x040fe20004761270 */
[----:B------:R-:W-:Y:S01]  /*1be0*/  STS [R41+0x90], R124 ;  /* 0x0000907c29007388 */ /* 0x000fe20000000800 */
[----:B------:R-:W-:-:S03]  /*1bf0*/  LOP3.LUT R0, R36, 0x38, RZ, 0xfc, !PT ;  /* 0x0000003824007812 */ /* 0x000fc600078efcff */
[----:B------:R-:W-:Y:S04]  /*1c00*/  STS [R41+0x910], R126 ;  /* 0x0009107e29007388 */ /* 0x000fe80000000800 */
        /* <DEDUP_REMOVED lines=11> */
[----:B------:R-:W-:Y:S01]  /*1cc0*/  STS [R41+0x970], R150 ;  /* 0x0009709629007388 */ /* 0x000fe20000000800 */
[----:B------:R-:W-:Y:S06]  /*1cd0*/  BAR.SYNC.DEFER_BLOCKING 0x0 ;  /* 0x0000000000007b1d */ /* 0x000fec0000010000 */
[----:B------:R-:W1:Y:S04]  /*1ce0*/  LDS.128 R28, [R50] ;  /* 0x00000000321c7984 */ /* 0x000e680000000c00 */
[----:B------:R-:W2:Y:S04]  /*1cf0*/  LDS.128 R32, [R50+0x880] ;  /* 0x0008800032207984 */ /* 0x000ea80000000c00 */
[----:B------:R-:W3:Y:S04]  /*1d00*/  LDS.128 R16, [R50+0x1100] ;  /* 0x0011000032107984 */ /* 0x000ee80000000c00 */
[----:B------:R-:W4:Y:S04]  /*1d10*/  LDS.128 R20, [R50+0x1980] ;  /* 0x0019800032147984 */ /* 0x000f280000000c00 */
[----:B------:R-:W5:Y:S04]  /*1d20*/  LDS.128 R24, [R50+0x2200] ;  /* 0x0022000032187984 */ /* 0x000f680000000c00 */
[----:B------:R-:W1:Y:S04]  /*1d30*/  LDS.128 R12, [R50+0x2a80] ;  /* 0x002a8000320c7984 */ /* 0x000e680000000c00 */
[----:B------:R-:W1:Y:S04]  /*1d40*/  LDS.128 R4, [R50+0x3300] ;  /* 0x0033000032047984 */ /* 0x000e680000000c00 */
[----:B------:R-:W1:Y:S01]  /*1d50*/  LDS.128 R8, [R50+0x3b80] ;  /* 0x003b800032087984 */ /* 0x000e620000000c00 */
[----:B------:R-:W-:Y:S06]  /*1d60*/  BAR.SYNC.DEFER_BLOCKING 0x0 ;  /* 0x0000000000007b1d */ /* 0x000fec0000010000 */
[----:B------:R2:W-:Y:S04]  /*1d70*/  STS [R41], R3 ;  /* 0x0000000329007388 */ /* 0x0005e80000000800 */
[----:B------:R-:W-:Y:S04]  /*1d80*/  STS [R41+0x880], R89 ;  /* 0x0008805929007388 */ /* 0x000fe80000000800 */
[----:B------:R-:W-:Y:S01]  /*1d90*/  STS [R41+0x10], R91 ;  /* 0x0000105b29007388 */ /* 0x000fe20000000800 */
[----:B--2---:R-:W2:Y:S03]  /*1da0*/  LDC.64 R2, c[0x0][0x220] ;  /* 0x00008800ff027b82 */ /* 0x004ea60000000a00 */
[----:B------:R-:W-:Y:S04]  /*1db0*/  STS [R41+0x890], R93 ;  /* 0x0008905d29007388 */ /* 0x000fe80000000800 */
[----:B------:R-:W-:Y:S04]  /*1dc0*/  STS [R41+0x20], R95 ;  /* 0x0000205f29007388 */ /* 0x000fe80000000800 */
[----:B------:R-:W-:Y:S04]  /*1dd0*/  STS [R41+0x8a0], R97 ;  /* 0x0008a06129007388 */ /* 0x000fe80000000800 */
[----:B------:R1:W-:Y:S04]  /*1de0*/  STS [R41+0x30], R37 ;  /* 0x0000302529007388 */ /* 0x0003e80000000800 */
[----:B------:R2:W-:Y:S04]  /*1df0*/  STS [R41+0x8b0], R38 ;  /* 0x0008b02629007388 */ /* 0x0005e80000000800 */
[----:B------:R-:W-:Y:S01]  /*1e00*/  STS [R41+0x40], R40 ;  /* 0x0000402829007388 */ /* 0x000fe20000000800 */
[----:B-1----:R-:W-:-:S03]  /*1e10*/  LOP3.LUT R37, R36, 0x30, RZ, 0xfc, !PT ;  /* 0x0000003024257812 */ /* 0x002fc600078efcff */
[----:B------:R-:W-:Y:S01]  /*1e20*/  STS [R41+0x8c0], R42 ;  /* 0x0008c02a29007388 */ /* 0x000fe20000000800 */
[----:B--2---:R-:W-:-:S03]  /*1e30*/  IMAD.WIDE R38, R49, 0x2, R2 ;  /* 0x0000000231267825 */ /* 0x004fc600078e0202 */
[----:B------:R1:W-:Y:S04]  /*1e40*/  STS [R41+0x50], R44 ;  /* 0x0000502c29007388 */ /* 0x0003e80000000800 */
[----:B------:R2:W-:Y:S04]  /*1e50*/  STS [R41+0x8d0], R46 ;  /* 0x0008d02e29007388 */ /* 0x0005e80000000800 */
[----:B------:R-:W-:Y:S01]  /*1e60*/  STS [R41+0x60], R48 ;  /* 0x0000603029007388 */ /* 0x000fe20000000800 */
[----:B-1----:R-:W-:-:S03]  /*1e70*/  IMAD.WIDE R44, R45, 0x2, R2 ;  /* 0x000000022d2c7825 */ /* 0x002fc600078e0202 */
[----:B------:R-:W-:Y:S01]  /*1e80*/  STS [R41+0x8e0], R152 ;  /* 0x0008e09829007388 */ /* 0x000fe20000000800 */
[----:B--2---:R-:W-:-:S03]  /*1e90*/  IMAD.WIDE R46, R47, 0x2, R2 ;  /* 0x000000022f2e7825 */ /* 0x004fc600078e0202 */
        /* <DEDUP_REMOVED lines=20> */
[----:B------:R2:W-:Y:S01]  /*1fe0*/  @P3 STG.E.128 desc[UR22][R38.64], R28 ;  /* 0x0000001c26003986 */ /* 0x0005e2000c101d16 */
[----:B------:R-:W-:-:S02]  /*1ff0*/  ISETP.LT.AND P3, PT, R37, 0x1000, !P0 ;  /* 0x000010002500780c */ /* 0x000fc40004761270 */
[----:B------:R-:W-:Y:S01]  /*2000*/  LOP3.LUT R37, R36, 0x40, RZ, 0xfc, !PT ;  /* 0x0000004024257812 */ /* 0x000fe200078efcff */
[----:B------:R-:W5:Y:S04]  /*2010*/  LDS.128 R56, [R50+0x880] ;  /* 0x0008800032387984 */ /* 0x000f680000000c00 */
[----:B------:R-:W-:Y:S04]  /*2020*/  LDS.128 R60, [R50+0x1980] ;  /* 0x00198000323c7984 */ /* 0x000fe80000000c00 */
[----:B------:R4:W-:Y:S01]  /*2030*/  @P2 STG.E.128 desc[UR22][R44.64], R32 ;  /* 0x000000202c002986 */ /* 0x0009e2000c101d16 */
[----:B------:R-:W-:-:S02]  /*2040*/  ISETP.LT.AND P2, PT, R0, 0x1000, !P0 ;  /* 0x000010000000780c */ /* 0x000fc40004741270 */
[----:B------:R-:W-:Y:S01]  /*2050*/  LOP3.LUT R0, R36, 0x48, RZ, 0xfc, !PT ;  /* 0x0000004824007812 */ /* 0x000fe200078efcff */
[----:B------:R-:W-:Y:S01]  /*2060*/  LDS.128 R64, [R50+0x2200] ;  /* 0x0022000032407984 */ /* 0x000fe20000000c00 */
[----:B--2---:R-:W-:-:S03]  /*2070*/  IMAD.WIDE R30, R53, 0x2, R2 ;  /* 0x00000002351e7825 */ /* 0x004fc600078e0202 */
[----:B------:R-:W2:Y:S01]  /*2080*/  LDS.128 R52, [R50+0x1100] ;  /* 0x0011000032347984 */ /* 0x000ea20000000c00 */
[----:B------:R-:W-:-:S03]  /*2090*/  IMAD.WIDE R28, R51, 0x2, R2 ;  /* 0x00000002331c7825 */ /* 0x000fc600078e0202 */
[----:B---3--:R3:W-:Y:S01]  /*20a0*/  @P1 STG.E.128 desc[UR22][R46.64], R16 ;  /* 0x000000102e001986 */ /* 0x0087e2000c101d16 */
[----:B------:R-:W-:-:S03]  /*20b0*/  ISETP.LT.AND P1, PT, R37, 0x1000, !P0 ;  /* 0x000010002500780c */ /* 0x000fc60004721270 */
[----:B------:R-:W2:Y:S01]  /*20c0*/  LDS.128 R68, [R50+0x2a80] ;  /* 0x002a800032447984 */ /* 0x000ea20000000c00 */
[----:B----4-:R-:W-:-:S03]  /*20d0*/  VIADD R33, R49, 0x1e000 ;  /* 0x0001e00031217836 */ /* 0x010fc60000000000 */
[----:B------:R-:W4:Y:S04]  /*20e0*/  LDS.128 R44, [R50+0x3300] ;  /* 0x00330000322c7984 */ /* 0x000f280000000c00 */
[----:B------:R1:W-:Y:S01]  /*20f0*/  @P6 STG.E.128 desc[UR22][R28.64], R20 ;  /* 0x000000141c006986 */ /* 0x0003e2000c101d16 */
[----:B------:R-:W-:Y:S02]  /*2100*/  ISETP.LT.AND P6, PT, R0, 0x1000, !P0 ;  /* 0x000010000000780c */ /* 0x000fe400047c1270 */
[----:B------:R-:W-:Y:S01]  /*2110*/  LOP3.LUT R0, R36, 0x50, RZ, 0xfc, !PT ;  /* 0x0000005024007812 */ /* 0x000fe200078efcff */
[----:B-----5:R5:W-:Y:S01]  /*2120*/  @P5 STG.E.128 desc[UR22][R30.64], R24 ;  /* 0x000000181e005986 */ /* 0x020be2000c101d16 */
[----:B---3--:R-:W-:Y:S02]  /*2130*/  VIADD R19, R49, 0x24000 ;  /* 0x0002400031137836 */ /* 0x008fe40000000000 */
[----:B------:R-:W-:Y:S01]  /*2140*/  ISETP.LT.AND P5, PT, R0, 0x1000, !P0 ;  /* 0x000010000000780c */ /* 0x000fe200047a1270 */
[----:B------:R-:W-:Y:S01]  /*2150*/  IMAD.WIDE R16, R33, 0x2, R2 ;  /* 0x0000000221107825 */ /* 0x000fe200078e0202 */
[----:B------:R-:W-:-:S03]  /*2160*/  LOP3.LUT R0, R36, 0x60, RZ, 0xfc, !PT ;  /* 0x0000006024007812 */ /* 0x000fc600078efcff */
[--C-:B------:R-:W-:Y:S01]  /*2170*/  IMAD.WIDE R18, R19, 0x2, R2.reuse ;  /* 0x0000000213127825 */ /* 0x100fe200078e0202 */
[----:B------:R3:W-:Y:S04]  /*2180*/  @P4 STG.E.128 desc[UR22][R16.64], R12 ;  /* 0x0000000c10004986 */ /* 0x0007e8000c101d16 */
[----:B------:R2:W-:Y:S01]  /*2190*/  @P3 STG.E.128 desc[UR22][R18.64], R4 ;  /* 0x0000000412003986 */ /* 0x0005e2000c101d16 */
[C---:B-1----:R-:W-:Y:S01]  /*21a0*/  VIADD R21, R49.reuse, 0x2a000 ;  /* 0x0002a00031157836 */ /* 0x042fe20000000000 */
[----:B------:R-:W-:Y:S01]  /*21b0*/  LOP3.LUT R22, R36, 0x58, RZ, 0xfc, !PT ;  /* 0x0000005824167812 */ /* 0x000fe200078efcff */
[----:B------:R-:W-:Y:S01]  /*21c0*/  VIADD R23, R49, 0x30000 ;  /* 0x0003000031177836 */ /* 0x000fe20000000000 */
[----:B------:R-:W-:Y:S01]  /*21d0*/  ISETP.LT.AND P3, PT, R0, 0x1000, !P0 ;  /* 0x000010000000780c */ /* 0x000fe20004761270 */
[----:B------:R-:W-:Y:S01]  /*21e0*/  IMAD.WIDE R20, R21, 0x2, R2 ;  /* 0x0000000215147825 */ /* 0x000fe200078e0202 */
[----:B------:R-:W-:-:S02]  /*21f0*/  ISETP.LT.AND P4, PT, R22, 0x1000, !P0 ;  /* 0x000010001600780c */ /* 0x000fc40004781270 */
[C---:B-----5:R-:W-:Y:S01]  /*2200*/  LOP3.LUT R24, R36.reuse, 0x68, RZ, 0xfc, !PT ;  /* 0x0000006824187812 */ /* 0x060fe200078efcff */
[--C-:B------:R-:W-:Y:S01]  /*2210*/  IMAD.WIDE R22, R23, 0x2, R2.reuse ;  /* 0x0000000217167825 */ /* 0x100fe200078e0202 */
[C---:B------:R-:W-:Y:S01]  /*2220*/  LOP3.LUT R0, R36.reuse, 0x70, RZ, 0xfc, !PT ;  /* 0x0000007024007812 */ /* 0x040fe200078efcff */
[----:B------:R5:W-:Y:S01]  /*2230*/  @P2 STG.E.128 desc[UR22][R20.64], R8 ;  /* 0x0000000814002986 */ /* 0x000be2000c101d16 */
[----:B------:R-:W-:Y:S01]  /*2240*/  LOP3.LUT R36, R36, 0x78, RZ, 0xfc, !PT ;  /* 0x0000007824247812 */ /* 0x000fe200078efcff */
[----:B------:R-:W-:Y:S01]  /*2250*/  VIADD R25, R49, 0x36000 ;  /* 0x0003600031197836 */ /* 0x000fe20000000000 */
[----:B------:R-:W-:Y:S01]  /*2260*/  ISETP.LT.AND P2, PT, R24, 0x1000, !P0 ;  /* 0x000010001800780c */ /* 0x000fe20004741270 */
[----:B------:R1:W-:Y:S01]  /*2270*/  @P1 STG.E.128 desc[UR22][R22.64], R40 ;  /* 0x0000002816001986 */ /* 0x0003e2000c101d16 */
[----:B------:R-:W-:Y:S01]  /*2280*/  ISETP.LT.AND P1, PT, R0, 0x1000, !P0 ;  /* 0x000010000000780c */ /* 0x000fe20004721270 */
[----:B---3--:R-:W-:Y:S01]  /*2290*/  IMAD.WIDE R12, R25, 0x2, R2 ;  /* 0x00000002190c7825 */ /* 0x008fe200078e0202 */
[----:B------:R-:W-:-:S03]  /*22a0*/  ISETP.LT.AND P0, PT, R36, 0x1000, !P0 ;  /* 0x000010002400780c */ /* 0x000fc60004701270 */
[C---:B--2---:R-:W-:Y:S01]  /*22b0*/  VIADD R5, R49.reuse, 0x3c000 ;  /* 0x0003c00031057836 */ /* 0x044fe20000000000 */
[----:B------:R1:W-:Y:S01]  /*22c0*/  @P6 STG.E.128 desc[UR22][R12.64], R56 ;  /* 0x000000380c006986 */ /* 0x0003e2000c101d16 */
[C---:B------:R-:W-:Y:S02]  /*22d0*/  VIADD R7, R49.reuse, 0x42000 ;  /* 0x0004200031077836 */ /* 0x040fe40000000000 */
[----:B------:R-:W-:Y:S02]  /*22e0*/  VIADD R15, R49, 0x54000 ;  /* 0x00054000310f7836 */ /* 0x000fe40000000000 */
[----:B------:R-:W-:-:S04]  /*22f0*/  IMAD.WIDE R4, R5, 0x2, R2 ;  /* 0x0000000205047825 */ /* 0x000fc800078e0202 */
[C---:B-----5:R-:W-:Y:S01]  /*2300*/  VIADD R9, R49.reuse, 0x48000 ;  /* 0x0004800031097836 */ /* 0x060fe20000000000 */
[----:B------:R1:W-:Y:S01]  /*2310*/  @P5 STG.E.128 desc[UR22][R4.64], R52 ;  /* 0x0000003404005986 */ /* 0x0003e2000c101d16 */
[----:B------:R-:W-:Y:S02]  /*2320*/  VIADD R11, R49, 0x4e000 ;  /* 0x0004e000310b7836 */ /* 0x000fe40000000000 */
[----:B------:R-:W-:-:S04]  /*2330*/  IMAD.WIDE R6, R7, 0x2, R2 ;  /* 0x0000000207067825 */ /* 0x000fc800078e0202 */
[--C-:B------:R-:W-:Y:S01]  /*2340*/  IMAD.WIDE R8, R9, 0x2, R2.reuse ;  /* 0x0000000209087825 */ /* 0x100fe200078e0202 */
[----:B------:R1:W-:Y:S03]  /*2350*/  @P4 STG.E.128 desc[UR22][R6.64], R60 ;  /* 0x0000003c06004986 */ /* 0x0003e6000c101d16 */
[--C-:B------:R-:W-:Y:S01]  /*2360*/  IMAD.WIDE R10, R11, 0x2, R2.reuse ;  /* 0x000000020b0a7825 */ /* 0x100fe200078e0202 */
[----:B------:R1:W-:Y:S03]  /*2370*/  @P3 STG.E.128 desc[UR22][R8.64], R64 ;  /* 0x0000004008003986 */ /* 0x0003e6000c101d16 */
[----:B------:R-:W-:Y:S01]  /*2380*/  IMAD.WIDE R14, R15, 0x2, R2 ;  /* 0x000000020f0e7825 */ /* 0x000fe200078e0202 */
[----:B------:R1:W-:Y:S04]  /*2390*/  @P2 STG.E.128 desc[UR22][R10.64], R68 ;  /* 0x000000440a002986 */ /* 0x0003e8000c101d16 */
[----:B----4-:R1:W-:Y:S01]  /*23a0*/  @P1 STG.E.128 desc[UR22][R14.64], R44 ;  /* 0x0000002c0e001986 */ /* 0x0103e2000c101d16 */
[----:B------:R-:W-:Y:S05]  /*23b0*/  @!P0 EXIT ;  /* 0x000000000000894d */ /* 0x000fea0003800000 */
[----:B-1----:R-:W1:Y:S01]  /*23c0*/  LDS.128 R4, [R50+0x3b80] ;  /* 0x003b800032047984 */ /* 0x002e620000000c00 */
[----:B------:R-:W-:-:S04]  /*23d0*/  VIADD R49, R49, 0x5a000 ;  /* 0x0005a00031317836 */ /* 0x000fc80000000000 */
[----:B------:R-:W-:-:S05]  /*23e0*/  IMAD.WIDE R2, R49, 0x2, R2 ;  /* 0x0000000231027825 */ /* 0x000fca00078e0202 */
[----:B-1----:R-:W-:Y:S01]  /*23f0*/  STG.E.128 desc[UR22][R2.64], R4 ;  /* 0x0000000402007986 */ /* 0x002fe2000c101d16 */
[----:B------:R-:W-:Y:S05]  /*2400*/  EXIT ;  /* 0x000000000000794d */ /* 0x000fea0003800000 */
.L_x_1:
[----:B------:R-:W-:-:S00]  /*2410*/  BRA `(.L_x_1) ;  /* 0xfffffffc00fc7947 */ /* 0x000fc0000383ffff */
[----:B------:R-:W-:-:S00]  /*2420*/  NOP ;  /* 0x0000000000007918 */ /* 0x000fc00000000000 */
        /* <DEDUP_REMOVED lines=13> */
.L_x_2:


//--------------------- .nv.shared.triton_mm      --------------------------
	.section	.nv.shared.triton_mm,"aw",@nobits
	.sectionflags	@""
	.align	16
	.zero		1024


//--------------------- .nv.constant0.triton_mm   --------------------------
	.section	.nv.constant0.triton_mm,"a",@progbits
	.sectionflags	@""
	.align	4
.nv.constant0.triton_mm:
	.zero		552
